// auto-generated by cutlass_sweep.gemm — config: {"arch": "sm_90", "cluster_m": 1, "cluster_n": 1, "cublas_kernel_name": "sm90_xmma_gemm_f32f32_tf32f32_f32_nn_n_tilesize128x256x32_warpgroupsize2x1x1_execute_segment_k_off_kernel__5x_cublas", "dtype": "fp32", "dtype_b": "fp32", "dtype_c_cpp": "cutlass::tfloat32_t", "layout": "nn", "stages": 0, "tile_k": 32, "tile_m": 128, "tile_n": 256}
#include "cutlass/cutlass.h"
#include "cutlass/gemm/collective/collective_builder.hpp"
#include "cutlass/gemm/device/gemm_universal_adapter.h"
#include "cutlass/gemm/kernel/gemm_universal.hpp"
#include "cutlass/epilogue/collective/collective_builder.hpp"

using ElemA = float;
using ElemB = float;
using ElemCD = cutlass::tfloat32_t;
using Acc  = float;
using TileShape    = cute::Shape<cute::_128, cute::_256, cute::_32>;
using ClusterShape = cute::Shape<cute::_1, cute::_1, cute::_1>;

using CollectiveEpilogue = typename cutlass::epilogue::collective::CollectiveBuilder<
    cutlass::arch::Sm90, cutlass::arch::OpClassTensorOp,
    TileShape, ClusterShape,
    cutlass::epilogue::collective::EpilogueTileAuto,
    Acc, Acc,
    ElemCD, cutlass::layout::RowMajor, 128 / cutlass::sizeof_bits<ElemCD>::value,
    ElemCD, cutlass::layout::RowMajor, 128 / cutlass::sizeof_bits<ElemCD>::value,
    cutlass::epilogue::collective::EpilogueScheduleAuto
  >::CollectiveOp;

using CollectiveMainloop = typename cutlass::gemm::collective::CollectiveBuilder<
    cutlass::arch::Sm90, cutlass::arch::OpClassTensorOp,
    ElemA, cutlass::layout::RowMajor, 128 / cutlass::sizeof_bits<ElemA>::value,
    ElemB, cutlass::layout::RowMajor, 128 / cutlass::sizeof_bits<ElemB>::value,
    Acc,
    TileShape, ClusterShape,
    cutlass::gemm::collective::StageCountAutoCarveout<static_cast<int>(sizeof(typename CollectiveEpilogue::SharedStorage))>,
    cutlass::gemm::collective::KernelScheduleAuto
  >::CollectiveOp;

using GemmKernel = cutlass::gemm::kernel::GemmUniversal<
    cute::Shape<int,int,int,int>,
    CollectiveMainloop,
    CollectiveEpilogue
>;
using Gemm = cutlass::gemm::device::GemmUniversalAdapter<GemmKernel>;

// Force the device kernel symbol into the cubin without needing a host main.
auto* _anchor = &cutlass::device_kernel<GemmKernel>;


// ===== COMPILED SASS (sm_90a) =====

	.target	sm_90a

	.elftype	@"ET_EXEC"


//--------------------- .note.nv.tkinfo           --------------------------
	.section	.note.nv.tkinfo,"",@"SHT_NOTE"
	.sectionflags	@"SHF_NOTE_NV_TKINFO"
	.tkinfo
        /*0018*/ 	.word	0x00000002
        /*0030*/ 	.string	""
        /*0030*/ 	.string	"ptxas"
        /*0030*/ 	.string	"Cuda compilation tools, release 13.0, V13.0.88"
        /*0030*/ 	.string	"Build cuda_13.0.r13.0/compiler.36424714_0"
        /*0030*/ 	.string	"-arch sm_90a -m 64 "



//--------------------- .note.nv.cuinfo           --------------------------
	.section	.note.nv.cuinfo,"",@"SHT_NOTE"
	.sectionflags	@"SHF_NOTE_NV_CUINFO"
        /*0018*/ 	.short	0x0002
        /*001a*/ 	.short	0x005a
        /*001c*/ 	.short	0x0082
	.zero		2


//--------------------- .nv.info                  --------------------------
	.section	.nv.info,"",@"SHT_CUDA_INFO"
	.align	4


	//----- nvinfo : EIATTR_REGCOUNT
	.align		4
        /*0000*/ 	.byte	0x04, 0x2f
        /*0002*/ 	.short	(.L_16 - .L_15)
	.align		4
.L_15:
        /*0004*/ 	.word	index@(_ZN7cutlass13device_kernelINS_4gemm6kernel13GemmUniversalIN4cute5tupleIJiiiiEEENS1_10collective13CollectiveMmaINS1_39MainloopSm90TmaGmmaRmemAWarpSpecializedILi4ENS5_IJNS4_1CILi1EEESB_SB_EEENS1_35KernelTmaWarpSpecializedCooperativeEEENS5_IJNSA_ILi128EEENSA_ILi256EEENSA_ILi32EEEEEEfNS5_IJlSB_lEEEfNS5_IJSB_llEEENS4_8TiledMMAINS4_8MMA_AtomIJNS4_4SM904GMMA30MMA_64x256x8_F32TF32TF32_RS_TNILNSO_7ScaleInE1ELSQ_1EEEEEENS4_6LayoutINS5_IJNSA_ILi2EEESB_SB_EEENS5_IJSB_NSA_ILi0EEESW_EEEEENS5_IJNS4_10UnderscoreESZ_SZ_EEEEENS4_13SM90_TMA_LOADENS4_14ComposedLayoutINS4_7SwizzleILi3ELi4ELi3EEENS4_18smem_ptr_flag_bitsILi32EEENST_INS5_IJNSA_ILi8EEESH_EEENS5_IJSH_SB_EEEEEEEvNS4_8identityES12_NS13_INS14_ILi1ELi4ELi3EEES17_NST_INS5_IJS18_S18_EEENS5_IJSB_S18_EEEEEEENS4_9Copy_AtomIJNS4_39AutoVectorizingCopyWithAssumedAlignmentILi128EEEfEEES1D_EENS_8epilogue10collective6detail29Sm90TmaWarpSpecializedAdapterINS1P_15DefaultEpilogueINS_10tfloat32_tESJ_SJ_NS1O_6thread17LinearCombinationIS1T_Li1EffLNS1U_9ScaleType4KindE0ELNS_15FloatRoundStyleE2ES1T_EENS1_15EpilogueDefaultEEEEEvvEEEEvNT_6ParamsE)
        /*0008*/ 	.word	0x000000a8


	//----- nvinfo : EIATTR_FRAME_SIZE
	.align		4
.L_16:
        /*000c*/ 	.byte	0x04, 0x11
        /*000e*/ 	.short	(.L_18 - .L_17)
	.align		4
.L_17:
        /*0010*/ 	.word	index@(_ZN7cutlass13device_kernelINS_4gemm6kernel13GemmUniversalIN4cute5tupleIJiiiiEEENS1_10collective13CollectiveMmaINS1_39MainloopSm90TmaGmmaRmemAWarpSpecializedILi4ENS5_IJNS4_1CILi1EEESB_SB_EEENS1_35KernelTmaWarpSpecializedCooperativeEEENS5_IJNSA_ILi128EEENSA_ILi256EEENSA_ILi32EEEEEEfNS5_IJlSB_lEEEfNS5_IJSB_llEEENS4_8TiledMMAINS4_8MMA_AtomIJNS4_4SM904GMMA30MMA_64x256x8_F32TF32TF32_RS_TNILNSO_7ScaleInE1ELSQ_1EEEEEENS4_6LayoutINS5_IJNSA_ILi2EEESB_SB_EEENS5_IJSB_NSA_ILi0EEESW_EEEEENS5_IJNS4_10UnderscoreESZ_SZ_EEEEENS4_13SM90_TMA_LOADENS4_14ComposedLayoutINS4_7SwizzleILi3ELi4ELi3EEENS4_18smem_ptr_flag_bitsILi32EEENST_INS5_IJNSA_ILi8EEESH_EEENS5_IJSH_SB_EEEEEEEvNS4_8identityES12_NS13_INS14_ILi1ELi4ELi3EEES17_NST_INS5_IJS18_S18_EEENS5_IJSB_S18_EEEEEEENS4_9Copy_AtomIJNS4_39AutoVectorizingCopyWithAssumedAlignmentILi128EEEfEEES1D_EENS_8epilogue10collective6detail29Sm90TmaWarpSpecializedAdapterINS1P_15DefaultEpilogueINS_10tfloat32_tESJ_SJ_NS1O_6thread17LinearCombinationIS1T_Li1EffLNS1U_9ScaleType4KindE0ELNS_15FloatRoundStyleE2ES1T_EENS1_15EpilogueDefaultEEEEEvvEEEEvNT_6ParamsE)
        /*0014*/ 	.word	0x00000000


	//----- nvinfo : EIATTR_MIN_STACK_SIZE
	.align		4
.L_18:
        /*0018*/ 	.byte	0x04, 0x12
        /*001a*/ 	.short	(.L_20 - .L_19)
	.align		4
.L_19:
        /*001c*/ 	.word	index@(_ZN7cutlass13device_kernelINS_4gemm6kernel13GemmUniversalIN4cute5tupleIJiiiiEEENS1_10collective13CollectiveMmaINS1_39MainloopSm90TmaGmmaRmemAWarpSpecializedILi4ENS5_IJNS4_1CILi1EEESB_SB_EEENS1_35KernelTmaWarpSpecializedCooperativeEEENS5_IJNSA_ILi128EEENSA_ILi256EEENSA_ILi32EEEEEEfNS5_IJlSB_lEEEfNS5_IJSB_llEEENS4_8TiledMMAINS4_8MMA_AtomIJNS4_4SM904GMMA30MMA_64x256x8_F32TF32TF32_RS_TNILNSO_7ScaleInE1ELSQ_1EEEEEENS4_6LayoutINS5_IJNSA_ILi2EEESB_SB_EEENS5_IJSB_NSA_ILi0EEESW_EEEEENS5_IJNS4_10UnderscoreESZ_SZ_EEEEENS4_13SM90_TMA_LOADENS4_14ComposedLayoutINS4_7SwizzleILi3ELi4ELi3EEENS4_18smem_ptr_flag_bitsILi32EEENST_INS5_IJNSA_ILi8EEESH_EEENS5_IJSH_SB_EEEEEEEvNS4_8identityES12_NS13_INS14_ILi1ELi4ELi3EEES17_NST_INS5_IJS18_S18_EEENS5_IJSB_S18_EEEEEEENS4_9Copy_AtomIJNS4_39AutoVectorizingCopyWithAssumedAlignmentILi128EEEfEEES1D_EENS_8epilogue10collective6detail29Sm90TmaWarpSpecializedAdapterINS1P_15DefaultEpilogueINS_10tfloat32_tESJ_SJ_NS1O_6thread17LinearCombinationIS1T_Li1EffLNS1U_9ScaleType4KindE0ELNS_15FloatRoundStyleE2ES1T_EENS1_15EpilogueDefaultEEEEEvvEEEEvNT_6ParamsE)
        /*0020*/ 	.word	0x00000000
.L_20:


//--------------------- .nv.compat                --------------------------
	.section	.nv.compat,"",@"SHT_CUDA_COMPAT_INFO"
	.align	4
        /*0000*/ 	.byte	0x02, 0x09, 0x01, 0x00, 0x02, 0x02, 0x04, 0x00, 0x02, 0x05, 0x05, 0x00, 0x03, 0x07, 0x01, 0x01
        /*0010*/ 	.byte	0x02, 0x03, 0x01, 0x00, 0x02, 0x06, 0x01, 0x00, 0x04, 0x0b, 0x08, 0x00, 0x00, 0x00, 0x00, 0x00
        /*0020*/ 	.byte	0x00, 0x00, 0x00, 0x00


//--------------------- .nv.info._ZN7cutlass13device_kernelINS_4gemm6kernel13GemmUniversalIN4cute5tupleIJiiiiEEENS1_10collective13CollectiveMmaINS1_39MainloopSm90TmaGmmaRmemAWarpSpecializedILi4ENS5_IJNS4_1CILi1EEESB_SB_EEENS1_35KernelTmaWarpSpecializedCooperativeEEENS5_IJNSA_ILi128EEENSA_ILi256EEENSA_ILi32EEEEEEfNS5_IJlSB_lEEEfNS5_IJSB_llEEENS4_8TiledMMAINS4_8MMA_AtomIJNS4_4SM904GMMA30MMA_64x256x8_F32TF32TF32_RS_TNILNSO_7ScaleInE1ELSQ_1EEEEEENS4_6LayoutINS5_IJNSA_ILi2EEESB_SB_EEENS5_IJSB_NSA_ILi0EEESW_EEEEENS5_IJNS4_10UnderscoreESZ_SZ_EEEEENS4_13SM90_TMA_LOADENS4_14ComposedLayoutINS4_7SwizzleILi3ELi4ELi3EEENS4_18smem_ptr_flag_bitsILi32EEENST_INS5_IJNSA_ILi8EEESH_EEENS5_IJSH_SB_EEEEEEEvNS4_8identityES12_NS13_INS14_ILi1ELi4ELi3EEES17_NST_INS5_IJS18_S18_EEENS5_IJSB_S18_EEEEEEENS4_9Copy_AtomIJNS4_39AutoVectorizingCopyWithAssumedAlignmentILi128EEEfEEES1D_EENS_8epilogue10collective6detail29Sm90TmaWarpSpecializedAdapterINS1P_15DefaultEpilogueINS_10tfloat32_tESJ_SJ_NS1O_6thread17LinearCombinationIS1T_Li1EffLNS1U_9ScaleType4KindE0ELNS_15FloatRoundStyleE2ES1T_EENS1_15EpilogueDefaultEEEEEvvEEEEvNT_6ParamsE --------------------------
	.section	.nv.info._ZN7cutlass13device_kernelINS_4gemm6kernel13GemmUniversalIN4cute5tupleIJiiiiEEENS1_10collective13CollectiveMmaINS1_39MainloopSm90TmaGmmaRmemAWarpSpecializedILi4ENS5_IJNS4_1CILi1EEESB_SB_EEENS1_35KernelTmaWarpSpecializedCooperativeEEENS5_IJNSA_ILi128EEENSA_ILi256EEENSA_ILi32EEEEEEfNS5_IJlSB_lEEEfNS5_IJSB_llEEENS4_8TiledMMAINS4_8MMA_AtomIJNS4_4SM904GMMA30MMA_64x256x8_F32TF32TF32_RS_TNILNSO_7ScaleInE1ELSQ_1EEEEEENS4_6LayoutINS5_IJNSA_ILi2EEESB_SB_EEENS5_IJSB_NSA_ILi0EEESW_EEEEENS5_IJNS4_10UnderscoreESZ_SZ_EEEEENS4_13SM90_TMA_LOADENS4_14ComposedLayoutINS4_7SwizzleILi3ELi4ELi3EEENS4_18smem_ptr_flag_bitsILi32EEENST_INS5_IJNSA_ILi8EEESH_EEENS5_IJSH_SB_EEEEEEEvNS4_8identityES12_NS13_INS14_ILi1ELi4ELi3EEES17_NST_INS5_IJS18_S18_EEENS5_IJSB_S18_EEEEEEENS4_9Copy_AtomIJNS4_39AutoVectorizingCopyWithAssumedAlignmentILi128EEEfEEES1D_EENS_8epilogue10collective6detail29Sm90TmaWarpSpecializedAdapterINS1P_15DefaultEpilogueINS_10tfloat32_tESJ_SJ_NS1O_6thread17LinearCombinationIS1T_Li1EffLNS1U_9ScaleType4KindE0ELNS_15FloatRoundStyleE2ES1T_EENS1_15EpilogueDefaultEEEEEvvEEEEvNT_6ParamsE,"",@"SHT_CUDA_INFO"
	.sectionflags	@""
	.align	4


	//----- nvinfo : EIATTR_CUDA_API_VERSION
	.align		4
        /*0000*/ 	.byte	0x04, 0x37
        /*0002*/ 	.short	(.L_22 - .L_21)
.L_21:
        /*0004*/ 	.word	0x00000082


	//----- nvinfo : EIATTR_KPARAM_INFO
	.align		4
.L_22:
        /*0008*/ 	.byte	0x04, 0x17
        /*000a*/ 	.short	(.L_24 - .L_23)
.L_23:
        /*000c*/ 	.word	0x00000000
        /*0010*/ 	.short	0x0000
        /*0012*/ 	.short	0x0070
        /*0014*/ 	.byte	0x00, 0xf0, 0x01, 0x10


	//----- nvinfo : EIATTR_SPARSE_MMA_MASK
	.align		4
.L_24:
        /*0018*/ 	.byte	0x03, 0x50
        /*001a*/ 	.short	0x0000


	//----- nvinfo : EIATTR_MAXREG_COUNT
	.align		4
        /*001c*/ 	.byte	0x03, 0x1b
        /*001e*/ 	.short	0x00a8


	//----- nvinfo : EIATTR_NUM_BARRIERS
	.align		4
        /*0020*/ 	.byte	0x02, 0x4c
        /*0022*/ 	.byte	0x01
	.zero		1


	//----- nvinfo : EIATTR_EXTERNS
	.align		4
        /*0024*/ 	.byte	0x04, 0x0f
        /*0026*/ 	.short	(.L_26 - .L_25)


	//   ....[0]....
	.align		4
.L_25:
        /*0028*/ 	.word	index@(__assertfail)


	//----- nvinfo : EIATTR_MERCURY_ISA_VERSION
	.align		4
.L_26:
        /*002c*/ 	.byte	0x03, 0x5f
        /*002e*/ 	.short	0x0101


	//----- nvinfo : EIATTR_INT_WARP_WIDE_INSTR_OFFSETS
	.align		4
        /*0030*/ 	.byte	0x04, 0x31
        /*0032*/ 	.short	(.L_28 - .L_27)


	//   ....[0]....
.L_27:
        /*0034*/ 	.word	0x000003b0


	//   ....[1]....
        /*0038*/ 	.word	0x000003e0


	//   ....[2]....
        /*003c*/ 	.word	0x000004c0


	//----- nvinfo : EIATTR_COOP_GROUP_MASK_REGIDS
	.align		4
.L_28:
        /*0040*/ 	.byte	0x04, 0x29
        /*0042*/ 	.short	(.L_30 - .L_29)


	//   ....[0]....
.L_29:
        /*0044*/ 	.word	0xffffffff


	//   ....[1]....
        /*0048*/ 	.word	0xffffffff


	//   ....[2]....
        /*004c*/ 	.word	0xffffffff


	//   ....[3]....
        /*0050*/ 	.word	0xffffffff


	//   ....[4]....
        /*0054*/ 	.word	0x0500000f


	//----- nvinfo : EIATTR_COOP_GROUP_INSTR_OFFSETS
	.align		4
.L_30:
        /*0058*/ 	.byte	0x04, 0x28
        /*005a*/ 	.short	(.L_32 - .L_31)


	//   ....[0]....
.L_31:
        /*005c*/ 	.word	0x00000060


	//   ....[1]....
        /*0060*/ 	.word	0x00000070


	//   ....[2]....
        /*0064*/ 	.word	0x00000130


	//   ....[3]....
        /*0068*/ 	.word	0x000002c0


	//   ....[4]....
        /*006c*/ 	.word	0x0000c720


	//----- nvinfo : EIATTR_REG_RECONFIG
	.align		4
.L_32:
        /*0070*/ 	.byte	0x01, 0x54
	.zero		2


	//----- nvinfo : EIATTR_SYSCALL_OFFSETS
	.align		4
        /*0074*/ 	.byte	0x04, 0x46
        /*0076*/ 	.short	(.L_34 - .L_33)


	//   ....[0]....
.L_33:
        /*0078*/ 	.word	0x00001080


	//   ....[1]....
        /*007c*/ 	.word	0x000011b0


	//   ....[2]....
        /*0080*/ 	.word	0x000012a0


	//   ....[3]....
        /*0084*/ 	.word	0x0000b340


	//   ....[4]....
        /*0088*/ 	.word	0x0000b470


	//----- nvinfo : EIATTR_MBARRIER_INSTR_OFFSETS
	.align		4
.L_34:
        /*008c*/ 	.byte	0x04, 0x39
        /*008e*/ 	.short	(.L_36 - .L_35)


	//   ....[0]....
.L_35:
        /*0090*/ 	.word	0x00000230
        /*0094*/ 	.word	0x000000ff
        /*0098*/ 	.word	0x00000000
        /*009c*/ 	.short	0x0100
        /*009e*/ 	.byte	0x08
	.zero		1


	//   ....[1]....
        /*00a0*/ 	.word	0x00000240
        /*00a4*/ 	.word	0x000000ff
        /*00a8*/ 	.word	0x00000020
        /*00ac*/ 	.short	0x0100
        /*00ae*/ 	.byte	0x08
	.zero		1


	//   ....[2]....
        /*00b0*/ 	.word	0x00000250
        /*00b4*/ 	.word	0x000000ff
        /*00b8*/ 	.word	0x00000008
        /*00bc*/ 	.short	0x0100
        /*00be*/ 	.byte	0x08
	.zero		1


	//   ....[3]....
        /*00c0*/ 	.word	0x00000260
        /*00c4*/ 	.word	0x000000ff
        /*00c8*/ 	.word	0x00000028
        /*00cc*/ 	.short	0x0100
        /*00ce*/ 	.byte	0x08
	.zero		1


	//   ....[4]....
        /*00d0*/ 	.word	0x00000270
        /*00d4*/ 	.word	0x000000ff
        /*00d8*/ 	.word	0x00000010
        /*00dc*/ 	.short	0x0100
        /*00de*/ 	.byte	0x08
	.zero		1


	//   ....[5]....
        /*00e0*/ 	.word	0x00000280
        /*00e4*/ 	.word	0x000000ff
        /*00e8*/ 	.word	0x00000030
        /*00ec*/ 	.short	0x0100
        /*00ee*/ 	.byte	0x08
	.zero		1


	//   ....[6]....
        /*00f0*/ 	.word	0x00000290
        /*00f4*/ 	.word	0x000000ff
        /*00f8*/ 	.word	0x00000018
        /*00fc*/ 	.short	0x0100
        /*00fe*/ 	.byte	0x08
	.zero		1


	//   ....[7]....
        /*0100*/ 	.word	0x000002a0
        /*0104*/ 	.word	0x000000ff
        /*0108*/ 	.word	0x00000038
        /*010c*/ 	.short	0x0100
        /*010e*/ 	.byte	0x08
	.zero		1


	//   ....[8]....
        /*0110*/ 	.word	0x00000530
        /*0114*/ 	.word	0x000000ff
        /*0118*/ 	.word	0x00000050
        /*011c*/ 	.short	0x0100
        /*011e*/ 	.byte	0x06
	.zero		1


	//   ....[9]....
        /*0120*/ 	.word	0x00000590
        /*0124*/ 	.word	0x000000ff
        /*0128*/ 	.word	0x00000058
        /*012c*/ 	.short	0x0100
        /*012e*/ 	.byte	0x06
	.zero		1


	//   ....[10]....
        /*0130*/ 	.word	0x00001360
        /*0134*/ 	.word	0x00000003
        /*0138*/ 	.word	0x00000000
        /*013c*/ 	.short	0x010a
        /*013e*/ 	.byte	0x3f
	.zero		1


	//   ....[11]....
        /*0140*/ 	.word	0x000013a0
        /*0144*/ 	.word	0x00000003
        /*0148*/ 	.word	0x00000000
        /*014c*/ 	.short	0x010a
        /*014e*/ 	.byte	0x3f
	.zero		1


	//   ....[12]....
        /*0150*/ 	.word	0x000015a0
        /*0154*/ 	.word	0x00000003
        /*0158*/ 	.word	0x00000000
        /*015c*/ 	.short	0x010a
        /*015e*/ 	.byte	0x3f
	.zero		1


	//   ....[13]....
        /*0160*/ 	.word	0x00001910
        /*0164*/ 	.word	0x00000003
        /*0168*/ 	.word	0x00000000
        /*016c*/ 	.short	0x010a
        /*016e*/ 	.byte	0x3f
	.zero		1


	//   ....[14]....
        /*0170*/ 	.word	0x00001c30
        /*0174*/ 	.word	0x0000000b
        /*0178*/ 	.word	0x00000000
        /*017c*/ 	.short	0x010a
        /*017e*/ 	.byte	0x3f
	.zero		1


	//   ....[15]....
        /*0180*/ 	.word	0x00001db0
        /*0184*/ 	.word	0x000000ff
        /*0188*/ 	.word	0x00000000
        /*018c*/ 	.short	0x0101
        /*018e*/ 	.byte	0x05
	.zero		1


	//   ....[16]....
        /*0190*/ 	.word	0x00001f30
        /*0194*/ 	.word	0x0000000b
        /*0198*/ 	.word	0x00000000
        /*019c*/ 	.short	0x010a
        /*019e*/ 	.byte	0x3f
	.zero		1


	//   ....[17]....
        /*01a0*/ 	.word	0x00002270
        /*01a4*/ 	.word	0x000000ff
        /*01a8*/ 	.word	0x00000000
        /*01ac*/ 	.short	0x0101
        /*01ae*/ 	.byte	0x04
	.zero		1


	//   ....[18]....
        /*01b0*/ 	.word	0x00002470
        /*01b4*/ 	.word	0x000000ff
        /*01b8*/ 	.word	0x00000000
        /*01bc*/ 	.short	0x0101
        /*01be*/ 	.byte	0x04
	.zero		1


	//   ....[19]....
        /*01c0*/ 	.word	0x0000b620
        /*01c4*/ 	.word	0x00000004
        /*01c8*/ 	.word	0x00000020
        /*01cc*/ 	.short	0x010a
        /*01ce*/ 	.byte	0x3f
	.zero		1


	//   ....[20]....
        /*01d0*/ 	.word	0x0000bde0
        /*01d4*/ 	.word	0x00000003
        /*01d8*/ 	.word	0x00000058
        /*01dc*/ 	.short	0x0101
        /*01de*/ 	.byte	0x3f
	.zero		1


	//   ....[21]....
        /*01e0*/ 	.word	0x0000c4e0
        /*01e4*/ 	.word	0x00000005
        /*01e8*/ 	.word	0x00000000
        /*01ec*/ 	.short	0x010a
        /*01ee*/ 	.byte	0x3f
	.zero		1


	//   ....[22]....
        /*01f0*/ 	.word	0x0000c560
        /*01f4*/ 	.word	0x00000007
        /*01f8*/ 	.word	0x00000000
        /*01fc*/ 	.short	0x010a
        /*01fe*/ 	.byte	0x3f
	.zero		1


	//   ....[23]....
        /*0200*/ 	.word	0x0000c5f0
        /*0204*/ 	.word	0x00000006
        /*0208*/ 	.word	0x00000000
        /*020c*/ 	.short	0x010a
        /*020e*/ 	.byte	0x3f
	.zero		1


	//   ....[24]....
        /*0210*/ 	.word	0x0000c680
        /*0214*/ 	.word	0x00000003
        /*0218*/ 	.word	0x00000000
        /*021c*/ 	.short	0x010a
        /*021e*/ 	.byte	0x3f
	.zero		1


	//   ....[25]....
        /*0220*/ 	.word	0x0000c750
        /*0224*/ 	.word	0x00000003
        /*0228*/ 	.word	0x00000000
        /*022c*/ 	.short	0x010a
        /*022e*/ 	.byte	0x3f
	.zero		1


	//   ....[26]....
        /*0230*/ 	.word	0x0000c7a0
        /*0234*/ 	.word	0x00000003
        /*0238*/ 	.word	0x00000000
        /*023c*/ 	.short	0x010a
        /*023e*/ 	.byte	0x3f
	.zero		1


	//   ....[27]....
        /*0240*/ 	.word	0x0000c7f0
        /*0244*/ 	.word	0x0000000b
        /*0248*/ 	.word	0x00000000
        /*024c*/ 	.short	0x010a
        /*024e*/ 	.byte	0x3f
	.zero		1


	//   ....[28]....
        /*0250*/ 	.word	0x0000c8c0
        /*0254*/ 	.word	0x00000004
        /*0258*/ 	.word	0x00000020
        /*025c*/ 	.short	0x010a
        /*025e*/ 	.byte	0x3f
	.zero		1


	//   ....[29]....
        /*0260*/ 	.word	0x0000c990
        /*0264*/ 	.word	0x00000005
        /*0268*/ 	.word	0x00000000
        /*026c*/ 	.short	0x010a
        /*026e*/ 	.byte	0x3f
	.zero		1


	//   ....[30]....
        /*0270*/ 	.word	0x0000c9e0
        /*0274*/ 	.word	0x00000007
        /*0278*/ 	.word	0x00000000
        /*027c*/ 	.short	0x010a
        /*027e*/ 	.byte	0x3f
	.zero		1


	//   ....[31]....
        /*0280*/ 	.word	0x0000ca30
        /*0284*/ 	.word	0x00000006
        /*0288*/ 	.word	0x00000000
        /*028c*/ 	.short	0x010a
        /*028e*/ 	.byte	0x3f
	.zero		1


	//----- nvinfo : EIATTR_NUM_MBARRIERS
	.align		4
.L_36:
        /*0290*/ 	.byte	0x03, 0x38
        /*0292*/ 	.short	0x000a


	//----- nvinfo : EIATTR_EXIT_INSTR_OFFSETS
	.align		4
        /*0294*/ 	.byte	0x04, 0x1c
        /*0296*/ 	.short	(.L_38 - .L_37)


	//   ....[0]....
.L_37:
        /*0298*/ 	.word	0x000005e0


	//   ....[1]....
        /*029c*/ 	.word	0x00000ea0


	//   ....[2]....
        /*02a0*/ 	.word	0x0000a930


	//   ....[3]....
        /*02a4*/ 	.word	0x0000af50


	//   ....[4]....
        /*02a8*/ 	.word	0x0000c6d0


	//----- nvinfo : EIATTR_MAX_THREADS
	.align		4
.L_38:
        /*02ac*/ 	.byte	0x04, 0x05
        /*02ae*/ 	.short	(.L_40 - .L_39)
.L_39:
        /*02b0*/ 	.word	0x00000180
        /*02b4*/ 	.word	0x00000001
        /*02b8*/ 	.word	0x00000001


	//----- nvinfo : EIATTR_CRS_STACK_SIZE
	.align		4
.L_40:
        /*02bc*/ 	.byte	0x04, 0x1e
        /*02be*/ 	.short	(.L_42 - .L_41)
.L_41:
        /*02c0*/ 	.word	0x00000000


	//----- nvinfo : EIATTR_CBANK_PARAM_SIZE
	.align		4
.L_42:
        /*02c4*/ 	.byte	0x03, 0x19
        /*02c6*/ 	.short	0x0470


	//----- nvinfo : EIATTR_PARAM_CBANK
	.align		4
        /*02c8*/ 	.byte	0x04, 0x0a
        /*02ca*/ 	.short	(.L_44 - .L_43)
	.align		4
.L_43:
        /*02cc*/ 	.word	index@(.nv.constant0._ZN7cutlass13device_kernelINS_4gemm6kernel13GemmUniversalIN4cute5tupleIJiiiiEEENS1_10collective13CollectiveMmaINS1_39MainloopSm90TmaGmmaRmemAWarpSpecializedILi4ENS5_IJNS4_1CILi1EEESB_SB_EEENS1_35KernelTmaWarpSpecializedCooperativeEEENS5_IJNSA_ILi128EEENSA_ILi256EEENSA_ILi32EEEEEEfNS5_IJlSB_lEEEfNS5_IJSB_llEEENS4_8TiledMMAINS4_8MMA_AtomIJNS4_4SM904GMMA30MMA_64x256x8_F32TF32TF32_RS_TNILNSO_7ScaleInE1ELSQ_1EEEEEENS4_6LayoutINS5_IJNSA_ILi2EEESB_SB_EEENS5_IJSB_NSA_ILi0EEESW_EEEEENS5_IJNS4_10UnderscoreESZ_SZ_EEEEENS4_13SM90_TMA_LOADENS4_14ComposedLayoutINS4_7SwizzleILi3ELi4ELi3EEENS4_18smem_ptr_flag_bitsILi32EEENST_INS5_IJNSA_ILi8EEESH_EEENS5_IJSH_SB_EEEEEEEvNS4_8identityES12_NS13_INS14_ILi1ELi4ELi3EEES17_NST_INS5_IJS18_S18_EEENS5_IJSB_S18_EEEEEEENS4_9Copy_AtomIJNS4_39AutoVectorizingCopyWithAssumedAlignmentILi128EEEfEEES1D_EENS_8epilogue10collective6detail29Sm90TmaWarpSpecializedAdapterINS1P_15DefaultEpilogueINS_10tfloat32_tESJ_SJ_NS1O_6thread17LinearCombinationIS1T_Li1EffLNS1U_9ScaleType4KindE0ELNS_15FloatRoundStyleE2ES1T_EENS1_15EpilogueDefaultEEEEEvvEEEEvNT_6ParamsE)
        /*02d0*/ 	.short	0x0210
        /*02d2*/ 	.short	0x0470


	//----- nvinfo : EIATTR_SW_WAR
	.align		4
.L_44:
        /*02d4*/ 	.byte	0x04, 0x36
        /*02d6*/ 	.short	(.L_46 - .L_45)
.L_45:
        /*02d8*/ 	.word	0x00000008
.L_46:


//--------------------- .nv.callgraph             --------------------------
	.section	.nv.callgraph,"",@"SHT_CUDA_CALLGRAPH"
	.align	4
	.sectionentsize	8
	.align		4
        /*0000*/ 	.word	0x00000000
	.align		4
        /*0004*/ 	.word	0xffffffff
	.align		4
        /*0008*/ 	.word	index@(_ZN7cutlass13device_kernelINS_4gemm6kernel13GemmUniversalIN4cute5tupleIJiiiiEEENS1_10collective13CollectiveMmaINS1_39MainloopSm90TmaGmmaRmemAWarpSpecializedILi4ENS5_IJNS4_1CILi1EEESB_SB_EEENS1_35KernelTmaWarpSpecializedCooperativeEEENS5_IJNSA_ILi128EEENSA_ILi256EEENSA_ILi32EEEEEEfNS5_IJlSB_lEEEfNS5_IJSB_llEEENS4_8TiledMMAINS4_8MMA_AtomIJNS4_4SM904GMMA30MMA_64x256x8_F32TF32TF32_RS_TNILNSO_7ScaleInE1ELSQ_1EEEEEENS4_6LayoutINS5_IJNSA_ILi2EEESB_SB_EEENS5_IJSB_NSA_ILi0EEESW_EEEEENS5_IJNS4_10UnderscoreESZ_SZ_EEEEENS4_13SM90_TMA_LOADENS4_14ComposedLayoutINS4_7SwizzleILi3ELi4ELi3EEENS4_18smem_ptr_flag_bitsILi32EEENST_INS5_IJNSA_ILi8EEESH_EEENS5_IJSH_SB_EEEEEEEvNS4_8identityES12_NS13_INS14_ILi1ELi4ELi3EEES17_NST_INS5_IJS18_S18_EEENS5_IJSB_S18_EEEEEEENS4_9Copy_AtomIJNS4_39AutoVectorizingCopyWithAssumedAlignmentILi128EEEfEEES1D_EENS_8epilogue10collective6detail29Sm90TmaWarpSpecializedAdapterINS1P_15DefaultEpilogueINS_10tfloat32_tESJ_SJ_NS1O_6thread17LinearCombinationIS1T_Li1EffLNS1U_9ScaleType4KindE0ELNS_15FloatRoundStyleE2ES1T_EENS1_15EpilogueDefaultEEEEEvvEEEEvNT_6ParamsE)
	.align		4
        /*000c*/ 	.word	index@(__assertfail)
	.align		4
        /*0010*/ 	.word	0x00000000
	.align		4
        /*0014*/ 	.word	0xfffffffe
	.align		4
        /*0018*/ 	.word	0x00000000
	.align		4
        /*001c*/ 	.word	0xfffffffd
	.align		4
        /*0020*/ 	.word	0x00000000
	.align		4
        /*0024*/ 	.word	0xfffffffc


//--------------------- .nv.constant4             --------------------------
	.section	.nv.constant4,"a",@progbits
	.align	8
	.align		8
.nv.constant4:
        /*0000*/ 	.dword	__assertfail
	.align		8
        /*0008*/ 	.dword	__unnamed_1
	.align		8
        /*0010*/ 	.dword	__unnamed_2
	.align		8
        /*0018*/ 	.dword	_ZN39_INTERNAL_88f8250f_4_k_cu_c324b2e3_29894cuda3std3__45__cpo5beginE
	.align		8
        /*0020*/ 	.dword	_ZN39_INTERNAL_88f8250f_4_k_cu_c324b2e3_29894cuda3std3__45__cpo3endE
	.align		8
        /*0028*/ 	.dword	_ZN39_INTERNAL_88f8250f_4_k_cu_c324b2e3_29894cuda3std3__45__cpo6cbeginE
	.align		8
        /*0030*/ 	.dword	_ZN39_INTERNAL_88f8250f_4_k_cu_c324b2e3_29894cuda3std3__45__cpo4cendE
	.align		8
        /*0038*/ 	.dword	_ZN39_INTERNAL_88f8250f_4_k_cu_c324b2e3_29894cuda3std3__441_GLOBAL__N__88f8250f_4_k_cu_c324b2e3_29896ignoreE
	.align		8
        /*0040*/ 	.dword	_ZN39_INTERNAL_88f8250f_4_k_cu_c324b2e3_29894cuda3std3__419piecewise_constructE
	.align		8
        /*0048*/ 	.dword	_ZN39_INTERNAL_88f8250f_4_k_cu_c324b2e3_29894cuda3std3__48in_placeE
	.align		8
        /*0050*/ 	.dword	_ZN39_INTERNAL_88f8250f_4_k_cu_c324b2e3_29894cuda3std6ranges3__45__cpo4swapE
	.align		8
        /*0058*/ 	.dword	_ZN39_INTERNAL_88f8250f_4_k_cu_c324b2e3_29894cuda3std6ranges3__45__cpo9iter_moveE
	.align		8
        /*0060*/ 	.dword	_ZN39_INTERNAL_88f8250f_4_k_cu_c324b2e3_29894cute7productE
	.align		8
        /*0068*/ 	.dword	_ZN39_INTERNAL_88f8250f_4_k_cu_c324b2e3_29894cute1_E
	.align		8
        /*0070*/ 	.dword	$str$24
	.align		8
        /*0078*/ 	.dword	$str$25


//--------------------- .text._ZN7cutlass13device_kernelINS_4gemm6kernel13GemmUniversalIN4cute5tupleIJiiiiEEENS1_10collective13CollectiveMmaINS1_39MainloopSm90TmaGmmaRmemAWarpSpecializedILi4ENS5_IJNS4_1CILi1EEESB_SB_EEENS1_35KernelTmaWarpSpecializedCooperativeEEENS5_IJNSA_ILi128EEENSA_ILi256EEENSA_ILi32EEEEEEfNS5_IJlSB_lEEEfNS5_IJSB_llEEENS4_8TiledMMAINS4_8MMA_AtomIJNS4_4SM904GMMA30MMA_64x256x8_F32TF32TF32_RS_TNILNSO_7ScaleInE1ELSQ_1EEEEEENS4_6LayoutINS5_IJNSA_ILi2EEESB_SB_EEENS5_IJSB_NSA_ILi0EEESW_EEEEENS5_IJNS4_10UnderscoreESZ_SZ_EEEEENS4_13SM90_TMA_LOADENS4_14ComposedLayoutINS4_7SwizzleILi3ELi4ELi3EEENS4_18smem_ptr_flag_bitsILi32EEENST_INS5_IJNSA_ILi8EEESH_EEENS5_IJSH_SB_EEEEEEEvNS4_8identityES12_NS13_INS14_ILi1ELi4ELi3EEES17_NST_INS5_IJS18_S18_EEENS5_IJSB_S18_EEEEEEENS4_9Copy_AtomIJNS4_39AutoVectorizingCopyWithAssumedAlignmentILi128EEEfEEES1D_EENS_8epilogue10collective6detail29Sm90TmaWarpSpecializedAdapterINS1P_15DefaultEpilogueINS_10tfloat32_tESJ_SJ_NS1O_6thread17LinearCombinationIS1T_Li1EffLNS1U_9ScaleType4KindE0ELNS_15FloatRoundStyleE2ES1T_EENS1_15EpilogueDefaultEEEEEvvEEEEvNT_6ParamsE --------------------------
	.section	.text._ZN7cutlass13device_kernelINS_4gemm6kernel13GemmUniversalIN4cute5tupleIJiiiiEEENS1_10collective13CollectiveMmaINS1_39MainloopSm90TmaGmmaRmemAWarpSpecializedILi4ENS5_IJNS4_1CILi1EEESB_SB_EEENS1_35KernelTmaWarpSpecializedCooperativeEEENS5_IJNSA_ILi128EEENSA_ILi256EEENSA_ILi32EEEEEEfNS5_IJlSB_lEEEfNS5_IJSB_llEEENS4_8TiledMMAINS4_8MMA_AtomIJNS4_4SM904GMMA30MMA_64x256x8_F32TF32TF32_RS_TNILNSO_7ScaleInE1ELSQ_1EEEEEENS4_6LayoutINS5_IJNSA_ILi2EEESB_SB_EEENS5_IJSB_NSA_ILi0EEESW_EEEEENS5_IJNS4_10UnderscoreESZ_SZ_EEEEENS4_13SM90_TMA_LOADENS4_14ComposedLayoutINS4_7SwizzleILi3ELi4ELi3EEENS4_18smem_ptr_flag_bitsILi32EEENST_INS5_IJNSA_ILi8EEESH_EEENS5_IJSH_SB_EEEEEEEvNS4_8identityES12_NS13_INS14_ILi1ELi4ELi3EEES17_NST_INS5_IJS18_S18_EEENS5_IJSB_S18_EEEEEEENS4_9Copy_AtomIJNS4_39AutoVectorizingCopyWithAssumedAlignmentILi128EEEfEEES1D_EENS_8epilogue10collective6detail29Sm90TmaWarpSpecializedAdapterINS1P_15DefaultEpilogueINS_10tfloat32_tESJ_SJ_NS1O_6thread17LinearCombinationIS1T_Li1EffLNS1U_9ScaleType4KindE0ELNS_15FloatRoundStyleE2ES1T_EENS1_15EpilogueDefaultEEEEEvvEEEEvNT_6ParamsE,"ax",@progbits
	.align	128
.text._ZN7cutlass13device_kernelINS_4gemm6kernel13GemmUniversalIN4cute5tupleIJiiiiEEENS1_10collective13CollectiveMmaINS1_39MainloopSm90TmaGmmaRmemAWarpSpecializedILi4ENS5_IJNS4_1CILi1EEESB_SB_EEENS1_35KernelTmaWarpSpecializedCooperativeEEENS5_IJNSA_ILi128EEENSA_ILi256EEENSA_ILi32EEEEEEfNS5_IJlSB_lEEEfNS5_IJSB_llEEENS4_8TiledMMAINS4_8MMA_AtomIJNS4_4SM904GMMA30MMA_64x256x8_F32TF32TF32_RS_TNILNSO_7ScaleInE1ELSQ_1EEEEEENS4_6LayoutINS5_IJNSA_ILi2EEESB_SB_EEENS5_IJSB_NSA_ILi0EEESW_EEEEENS5_IJNS4_10UnderscoreESZ_SZ_EEEEENS4_13SM90_TMA_LOADENS4_14ComposedLayoutINS4_7SwizzleILi3ELi4ELi3EEENS4_18smem_ptr_flag_bitsILi32EEENST_INS5_IJNSA_ILi8EEESH_EEENS5_IJSH_SB_EEEEEEEvNS4_8identityES12_NS13_INS14_ILi1ELi4ELi3EEES17_NST_INS5_IJS18_S18_EEENS5_IJSB_S18_EEEEEEENS4_9Copy_AtomIJNS4_39AutoVectorizingCopyWithAssumedAlignmentILi128EEEfEEES1D_EENS_8epilogue10collective6detail29Sm90TmaWarpSpecializedAdapterINS1P_15DefaultEpilogueINS_10tfloat32_tESJ_SJ_NS1O_6thread17LinearCombinationIS1T_Li1EffLNS1U_9ScaleType4KindE0ELNS_15FloatRoundStyleE2ES1T_EENS1_15EpilogueDefaultEEEEEvvEEEEvNT_6ParamsE:
        .type           _ZN7cutlass13device_kernelINS_4gemm6kernel13GemmUniversalIN4cute5tupleIJiiiiEEENS1_10collective13CollectiveMmaINS1_39MainloopSm90TmaGmmaRmemAWarpSpecializedILi4ENS5_IJNS4_1CILi1EEESB_SB_EEENS1_35KernelTmaWarpSpecializedCooperativeEEENS5_IJNSA_ILi128EEENSA_ILi256EEENSA_ILi32EEEEEEfNS5_IJlSB_lEEEfNS5_IJSB_llEEENS4_8TiledMMAINS4_8MMA_AtomIJNS4_4SM904GMMA30MMA_64x256x8_F32TF32TF32_RS_TNILNSO_7ScaleInE1ELSQ_1EEEEEENS4_6LayoutINS5_IJNSA_ILi2EEESB_SB_EEENS5_IJSB_NSA_ILi0EEESW_EEEEENS5_IJNS4_10UnderscoreESZ_SZ_EEEEENS4_13SM90_TMA_LOADENS4_14ComposedLayoutINS4_7SwizzleILi3ELi4ELi3EEENS4_18smem_ptr_flag_bitsILi32EEENST_INS5_IJNSA_ILi8EEESH_EEENS5_IJSH_SB_EEEEEEEvNS4_8identityES12_NS13_INS14_ILi1ELi4ELi3EEES17_NST_INS5_IJS18_S18_EEENS5_IJSB_S18_EEEEEEENS4_9Copy_AtomIJNS4_39AutoVectorizingCopyWithAssumedAlignmentILi128EEEfEEES1D_EENS_8epilogue10collective6detail29Sm90TmaWarpSpecializedAdapterINS1P_15DefaultEpilogueINS_10tfloat32_tESJ_SJ_NS1O_6thread17LinearCombinationIS1T_Li1EffLNS1U_9ScaleType4KindE0ELNS_15FloatRoundStyleE2ES1T_EENS1_15EpilogueDefaultEEEEEvvEEEEvNT_6ParamsE,@function
        .size           _ZN7cutlass13device_kernelINS_4gemm6kernel13GemmUniversalIN4cute5tupleIJiiiiEEENS1_10collective13CollectiveMmaINS1_39MainloopSm90TmaGmmaRmemAWarpSpecializedILi4ENS5_IJNS4_1CILi1EEESB_SB_EEENS1_35KernelTmaWarpSpecializedCooperativeEEENS5_IJNSA_ILi128EEENSA_ILi256EEENSA_ILi32EEEEEEfNS5_IJlSB_lEEEfNS5_IJSB_llEEENS4_8TiledMMAINS4_8MMA_AtomIJNS4_4SM904GMMA30MMA_64x256x8_F32TF32TF32_RS_TNILNSO_7ScaleInE1ELSQ_1EEEEEENS4_6LayoutINS5_IJNSA_ILi2EEESB_SB_EEENS5_IJSB_NSA_ILi0EEESW_EEEEENS5_IJNS4_10UnderscoreESZ_SZ_EEEEENS4_13SM90_TMA_LOADENS4_14ComposedLayoutINS4_7SwizzleILi3ELi4ELi3EEENS4_18smem_ptr_flag_bitsILi32EEENST_INS5_IJNSA_ILi8EEESH_EEENS5_IJSH_SB_EEEEEEEvNS4_8identityES12_NS13_INS14_ILi1ELi4ELi3EEES17_NST_INS5_IJS18_S18_EEENS5_IJSB_S18_EEEEEEENS4_9Copy_AtomIJNS4_39AutoVectorizingCopyWithAssumedAlignmentILi128EEEfEEES1D_EENS_8epilogue10collective6detail29Sm90TmaWarpSpecializedAdapterINS1P_15DefaultEpilogueINS_10tfloat32_tESJ_SJ_NS1O_6thread17LinearCombinationIS1T_Li1EffLNS1U_9ScaleType4KindE0ELNS_15FloatRoundStyleE2ES1T_EENS1_15EpilogueDefaultEEEEEvvEEEEvNT_6ParamsE,(.L_x_337 - _ZN7cutlass13device_kernelINS_4gemm6kernel13GemmUniversalIN4cute5tupleIJiiiiEEENS1_10collective13CollectiveMmaINS1_39MainloopSm90TmaGmmaRmemAWarpSpecializedILi4ENS5_IJNS4_1CILi1EEESB_SB_EEENS1_35KernelTmaWarpSpecializedCooperativeEEENS5_IJNSA_ILi128EEENSA_ILi256EEENSA_ILi32EEEEEEfNS5_IJlSB_lEEEfNS5_IJSB_llEEENS4_8TiledMMAINS4_8MMA_AtomIJNS4_4SM904GMMA30MMA_64x256x8_F32TF32TF32_RS_TNILNSO_7ScaleInE1ELSQ_1EEEEEENS4_6LayoutINS5_IJNSA_ILi2EEESB_SB_EEENS5_IJSB_NSA_ILi0EEESW_EEEEENS5_IJNS4_10UnderscoreESZ_SZ_EEEEENS4_13SM90_TMA_LOADENS4_14ComposedLayoutINS4_7SwizzleILi3ELi4ELi3EEENS4_18smem_ptr_flag_bitsILi32EEENST_INS5_IJNSA_ILi8EEESH_EEENS5_IJSH_SB_EEEEEEEvNS4_8identityES12_NS13_INS14_ILi1ELi4ELi3EEES17_NST_INS5_IJS18_S18_EEENS5_IJSB_S18_EEEEEEENS4_9Copy_AtomIJNS4_39AutoVectorizingCopyWithAssumedAlignmentILi128EEEfEEES1D_EENS_8epilogue10collective6detail29Sm90TmaWarpSpecializedAdapterINS1P_15DefaultEpilogueINS_10tfloat32_tESJ_SJ_NS1O_6thread17LinearCombinationIS1T_Li1EffLNS1U_9ScaleType4KindE0ELNS_15FloatRoundStyleE2ES1T_EENS1_15EpilogueDefaultEEEEEvvEEEEvNT_6ParamsE)
        .other          _ZN7cutlass13device_kernelINS_4gemm6kernel13GemmUniversalIN4cute5tupleIJiiiiEEENS1_10collective13CollectiveMmaINS1_39MainloopSm90TmaGmmaRmemAWarpSpecializedILi4ENS5_IJNS4_1CILi1EEESB_SB_EEENS1_35KernelTmaWarpSpecializedCooperativeEEENS5_IJNSA_ILi128EEENSA_ILi256EEENSA_ILi32EEEEEEfNS5_IJlSB_lEEEfNS5_IJSB_llEEENS4_8TiledMMAINS4_8MMA_AtomIJNS4_4SM904GMMA30MMA_64x256x8_F32TF32TF32_RS_TNILNSO_7ScaleInE1ELSQ_1EEEEEENS4_6LayoutINS5_IJNSA_ILi2EEESB_SB_EEENS5_IJSB_NSA_ILi0EEESW_EEEEENS5_IJNS4_10UnderscoreESZ_SZ_EEEEENS4_13SM90_TMA_LOADENS4_14ComposedLayoutINS4_7SwizzleILi3ELi4ELi3EEENS4_18smem_ptr_flag_bitsILi32EEENST_INS5_IJNSA_ILi8EEESH_EEENS5_IJSH_SB_EEEEEEEvNS4_8identityES12_NS13_INS14_ILi1ELi4ELi3EEES17_NST_INS5_IJS18_S18_EEENS5_IJSB_S18_EEEEEEENS4_9Copy_AtomIJNS4_39AutoVectorizingCopyWithAssumedAlignmentILi128EEEfEEES1D_EENS_8epilogue10collective6detail29Sm90TmaWarpSpecializedAdapterINS1P_15DefaultEpilogueINS_10tfloat32_tESJ_SJ_NS1O_6thread17LinearCombinationIS1T_Li1EffLNS1U_9ScaleType4KindE0ELNS_15FloatRoundStyleE2ES1T_EENS1_15EpilogueDefaultEEEEEvvEEEEvNT_6ParamsE,@"STO_CUDA_ENTRY STV_DEFAULT"
_ZN7cutlass13device_kernelINS_4gemm6kernel13GemmUniversalIN4cute5tupleIJiiiiEEENS1_10collective13CollectiveMmaINS1_39MainloopSm90TmaGmmaRmemAWarpSpecializedILi4ENS5_IJNS4_1CILi1EEESB_SB_EEENS1_35KernelTmaWarpSpecializedCooperativeEEENS5_IJNSA_ILi128EEENSA_ILi256EEENSA_ILi32EEEEEEfNS5_IJlSB_lEEEfNS5_IJSB_llEEENS4_8TiledMMAINS4_8MMA_AtomIJNS4_4SM904GMMA30MMA_64x256x8_F32TF32TF32_RS_TNILNSO_7ScaleInE1ELSQ_1EEEEEENS4_6LayoutINS5_IJNSA_ILi2EEESB_SB_EEENS5_IJSB_NSA_ILi0EEESW_EEEEENS5_IJNS4_10UnderscoreESZ_SZ_EEEEENS4_13SM90_TMA_LOADENS4_14ComposedLayoutINS4_7SwizzleILi3ELi4ELi3EEENS4_18smem_ptr_flag_bitsILi32EEENST_INS5_IJNSA_ILi8EEESH_EEENS5_IJSH_SB_EEEEEEEvNS4_8identityES12_NS13_INS14_ILi1ELi4ELi3EEES17_NST_INS5_IJS18_S18_EEENS5_IJSB_S18_EEEEEEENS4_9Copy_AtomIJNS4_39AutoVectorizingCopyWithAssumedAlignmentILi128EEEfEEES1D_EENS_8epilogue10collective6detail29Sm90TmaWarpSpecializedAdapterINS1P_15DefaultEpilogueINS_10tfloat32_tESJ_SJ_NS1O_6thread17LinearCombinationIS1T_Li1EffLNS1U_9ScaleType4KindE0ELNS_15FloatRoundStyleE2ES1T_EENS1_15EpilogueDefaultEEEEEvvEEEEvNT_6ParamsE:
[----:B------:R-:W0:Y:S01]  /*0000*/  LDC R1, c[0x0][0x28] ;  /* 0x00000a00ff017b82 */ /* 0x000e220000000800 */
[----:B------:R-:W1:Y:S01]  /*0010*/  S2R R18, SR_TID.X ;  /* 0x0000000000127919 */ /* 0x000e620000002100 */
[----:B------:R-:W-:Y:S01]  /*0020*/  ELECT P0, URZ, PT ;  /* 0x00000000003f782f */ /* 0x000fe20003800000 */
[----:B------:R-:W-:Y:S01]  /*0030*/  BSSY B0, `(.L_x_0) ;  /* 0x000000f000007945 */ /* 0x000fe20003800000 */
[--C-:B-1----:R-:W-:Y:S02]  /*0040*/  SHF.R.U32.HI R0, RZ, 0x5, R18.reuse ;  /* 0x00000005ff007819 */ /* 0x102fe40000011612 */
[----:B------:R-:W-:-:S03]  /*0050*/  SHF.R.U32.HI R155, RZ, 0x7, R18 ;  /* 0x00000007ff9b7819 */ /* 0x000fc60000011612 */
[----:B------:R-:W1:Y:S04]  /*0060*/  SHFL.IDX PT, R5, R0, RZ, 0x1f ;  /* 0x00001fff00057589 */ /* 0x000e6800000e0000 */
[----:B------:R2:W3:Y:S01]  /*0070*/  SHFL.IDX PT, R8, R155, RZ, 0x1f ;  /* 0x00001fff9b087589 */ /* 0x0004e200000e0000 */
[----:B-1----:R-:W-:-:S13]  /*0080*/  ISETP.NE.OR P0, PT, R5, RZ, !P0 ;  /* 0x000000ff0500720c */ /* 0x002fda0004705670 */
[----:B0-23--:R-:W-:Y:S05]  /*0090*/  @P0 BRA `(.L_x_1) ;  /* 0x0000000000200947 */ /* 0x00dfea0003800000 */
[----:B------:R-:W-:Y:S02]  /*00a0*/  ULDC.64 UR4, c[0x0][0x198] ;  /* 0x0000660000047ab9 */ /* 0x000fe40000000a00 */
[----:B------:R-:W-:Y:S02]  /*00b0*/  UIADD3 UR6, UP0, UR4, 0xf0, URZ ;  /* 0x000000f004067890 */ /* 0x000fe4000ff1e03f */
[----:B------:R-:W-:Y:S02]  /*00c0*/  UIADD3 UR4, UP1, UR4, 0x1f0, URZ ;  /* 0x000001f004047890 */ /* 0x000fe4000ff3e03f */
[----:B------:R-:W-:Y:S02]  /*00d0*/  UIADD3.X UR7, URZ, UR5, URZ, UP0, !UPT ;  /* 0x000000053f077290 */ /* 0x000fe400087fe43f */
[----:B------:R-:W-:-:S07]  /*00e0*/  UIADD3.X UR5, URZ, UR5, URZ, UP1, !UPT ;  /* 0x000000053f057290 */ /* 0x000fce0008ffe43f */
[----:B------:R0:W-:Y:S02]  /*00f0*/  UTMACCTL.PF [UR6] ;  /* 0x00000000060079b9 */ /* 0x0001e40008040000 */
[----:B------:R0:W-:Y:S02]  /*0100*/  UTMACCTL.PF [UR4] ;  /* 0x00000000040079b9 */ /* 0x0001e40008040000 */
[----:B0-----:R-:W-:Y:S01]  /*0110*/  NOP ;  /* 0x0000000000007918 */ /* 0x001fe20000000000 */
.L_x_1:
[----:B------:R-:W-:Y:S05]  /*0120*/  BSYNC B0 ;  /* 0x0000000000007941 */ /* 0x000fea0003800000 */
.L_x_0:
[----:B------:R-:W0:Y:S02]  /*0130*/  SHFL.IDX PT, R2, R0, RZ, 0x1f ;  /* 0x00001fff00027589 */ /* 0x000e2400000e0000 */
[----:B0-----:R-:W-:-:S13]  /*0140*/  ISETP.NE.AND P0, PT, R2, RZ, PT ;  /* 0x000000ff0200720c */ /* 0x001fda0003f05270 */
[----:B------:R-:W-:Y:S05]  /*0150*/  @P0 BRA `(.L_x_2) ;  /* 0x0000000000580947 */ /* 0x000fea0003800000 */
[----:B------:R-:W0:Y:S01]  /*0160*/  S2UR UR8, SR_CgaCtaId ;  /* 0x00000000000879c3 */ /* 0x000e220000008800 */
[----:B------:R-:W-:Y:S01]  /*0170*/  UMOV UR4, 0x400 ;  /* 0x0000040000047882 */ /* 0x000fe20000000000 */
[----:B------:R-:W-:Y:S01]  /*0180*/  UMOV UR5, 0x1 ;  /* 0x0000000100057882 */ /* 0x000fe20000000000 */
[----:B------:R-:W-:Y:S01]  /*0190*/  UMOV UR6, 0x100 ;  /* 0x0000010000067882 */ /* 0x000fe20000000000 */
[----:B------:R-:W-:Y:S01]  /*01a0*/  ELECT P0, URZ, PT ;  /* 0x00000000003f782f */ /* 0x000fe20003800000 */
[----:B------:R-:W-:-:S04]  /*01b0*/  UIADD3 UR6, -UR6, 0x100000, URZ ;  /* 0x0010000006067890 */ /* 0x000fc8000fffe13f */
[----:B------:R-:W-:Y:S02]  /*01c0*/  USHF.L.U32 UR7, UR6, 0xb, URZ ;  /* 0x0000000b06077899 */ /* 0x000fe4000800063f */
[----:B------:R-:W-:Y:S02]  /*01d0*/  USHF.L.U32 UR6, UR6, 0x1, URZ ;  /* 0x0000000106067899 */ /* 0x000fe4000800063f */
[----:B0-----:R-:W-:Y:S02]  /*01e0*/  ULEA UR8, UR8, UR4, 0x18 ;  /* 0x0000000408087291 */ /* 0x001fe4000f8ec03f */
[----:B------:R-:W-:-:S04]  /*01f0*/  UIADD3 UR4, -UR5, 0x100000, URZ ;  /* 0x0010000005047890 */ /* 0x000fc8000fffe13f */
[----:B------:R-:W-:Y:S02]  /*0200*/  USHF.L.U32 UR5, UR4, 0xb, URZ ;  /* 0x0000000b04057899 */ /* 0x000fe4000800063f */
[----:B------:R-:W-:Y:S01]  /*0210*/  USHF.L.U32 UR4, UR4, 0x1, URZ ;  /* 0x0000000104047899 */ /* 0x000fe2000800063f */
[----:B------:R-:W0:Y:S11]  /*0220*/  FENCE.VIEW.ASYNC.S ;  /* 0x00000000000073c6 */ /* 0x000e360000000000 */
[----:B0-----:R0:W1:Y:S01]  /*0230*/  SYNCS.EXCH.64 URZ, [UR8], UR4 ;  /* 0x00000004083f75b2 */ /* 0x0010620008000100 */
[----:B------:R0:W2:Y:S01]  /*0240*/  SYNCS.EXCH.64 URZ, [UR8+0x20], UR6 ;  /* 0x00002006083f75b2 */ /* 0x0000a20008000100 */
[----:B------:R0:W3:Y:S01]  /*0250*/  SYNCS.EXCH.64 URZ, [UR8+0x8], UR4 ;  /* 0x00000804083f75b2 */ /* 0x0000e20008000100 */
[----:B------:R0:W4:Y:S01]  /*0260*/  SYNCS.EXCH.64 URZ, [UR8+0x28], UR6 ;  /* 0x00002806083f75b2 */ /* 0x0001220008000100 */
[----:B------:R0:W0:Y:S01]  /*0270*/  SYNCS.EXCH.64 URZ, [UR8+0x10], UR4 ;  /* 0x00001004083f75b2 */ /* 0x0000220008000100 */
[----:B------:R0:W0:Y:S01]  /*0280*/  SYNCS.EXCH.64 URZ, [UR8+0x30], UR6 ;  /* 0x00003006083f75b2 */ /* 0x0000220008000100 */
[----:B------:R0:W0:Y:S01]  /*0290*/  SYNCS.EXCH.64 URZ, [UR8+0x18], UR4 ;  /* 0x00001804083f75b2 */ /* 0x0000220008000100 */
[----:B------:R0:W0:Y:S01]  /*02a0*/  SYNCS.EXCH.64 URZ, [UR8+0x38], UR6 ;  /* 0x00003806083f75b2 */ /* 0x0000220008000100 */
[----:B------:R-:W-:Y:S01]  /*02b0*/  NOP ;  /* 0x0000000000007918 */ /* 0x000fe20000000000 */
.L_x_2:
[----:B------:R-:W5:Y:S01]  /*02c0*/  SHFL.IDX PT, R0, R0, RZ, 0x1f ;  /* 0x00001fff00007589 */ /* 0x000f6200000e0000 */
[----:B------:R-:W-:Y:S01]  /*02d0*/  ELECT P0, URZ, PT ;  /* 0x00000000003f782f */ /* 0x000fe20003800000 */
[----:B------:R-:W1:Y:S01]  /*02e0*/  LDC R2, c[0x0][0x65c] ;  /* 0x00019700ff027b82 */ /* 0x000e620000000800 */
[----:B------:R-:W-:Y:S01]  /*02f0*/  SHF.R.S32.HI R6, RZ, 0x1f, R5 ;  /* 0x0000001fff067819 */ /* 0x000fe20000011405 */
[----:B------:R-:W2:Y:S01]  /*0300*/  S2R R3, SR_CTAID.Y ;  /* 0x0000000000037919 */ /* 0x000ea20000002600 */
[----:B0-----:R-:W-:Y:S01]  /*0310*/  UMOV UR4, 0x20 ;  /* 0x0000002000047882 */ /* 0x001fe20000000000 */
[----:B------:R-:W-:Y:S01]  /*0320*/  ISETP.NE.AND P2, PT, R8, RZ, PT ;  /* 0x000000ff0800720c */ /* 0x000fe20003f45270 */
[----:B------:R-:W-:Y:S01]  /*0330*/  NOP ;  /* 0x0000000000007918 */ /* 0x000fe20000000000 */
[----:B------:R-:W0:Y:S01]  /*0340*/  S2R R4, SR_CTAID.X ;  /* 0x0000000000047919 */ /* 0x000e220000002500 */
[----:B------:R-:W-:Y:S01]  /*0350*/  LEA.HI R6, R6, R5, RZ, 0x2 ;  /* 0x0000000506067211 */ /* 0x000fe200078f10ff */
[----:B------:R-:W-:Y:S01]  /*0360*/  NOP ;  /* 0x0000000000007918 */ /* 0x000fe20000000000 */
[----:B-----5:R-:W-:-:S02]  /*0370*/  ISETP.NE.OR P0, PT, R0, RZ, !P0 ;  /* 0x000000ff0000720c */ /* 0x020fc40004705670 */
[----:B-1----:R-:W-:-:S04]  /*0380*/  ISETP.NE.AND P3, PT, R2, 0x1, PT ;  /* 0x000000010200780c */ /* 0x002fc80003f65270 */
[----:B------:R-:W-:Y:S02]  /*0390*/  P2R R0, PR, RZ, 0x8 ;  /* 0x00000008ff007803 */ /* 0x000fe40000000000 */
[----:B------:R-:W-:-:S05]  /*03a0*/  LOP3.LUT R0, R6, 0xfffffffc, RZ, 0xc0, !PT ;  /* 0xfffffffc06007812 */ /* 0x000fca00078ec0ff */
[----:B------:R-:W-:Y:S01]  /*03b0*/  VOTEU.ALL UP0, P0 ;  /* 0x00000000003f7886 */ /* 0x000fe20000000000 */
[----:B------:R-:W-:Y:S01]  /*03c0*/  IMAD.IADD R0, R5, 0x1, -R0 ;  /* 0x0000000105007824 */ /* 0x000fe200078e0a00 */
[----:B------:R-:W0:Y:S01]  /*03d0*/  @P3 LDC R17, c[0x0][0x10] ;  /* 0x00000400ff113b82 */ /* 0x000e220000000800 */
[----:B------:R-:W-:Y:S01]  /*03e0*/  VOTEU.ALL UP1, P0 ;  /* 0x00000000003f7886 */ /* 0x000fe20000020000 */
[----:B--2---:R-:W-:Y:S01]  /*03f0*/  @P3 IMAD.MOV.U32 R6, RZ, RZ, R3 ;  /* 0x000000ffff063224 */ /* 0x004fe200078e0003 */
[----:B------:R-:W-:Y:S01]  /*0400*/  @!UP0 UMOV UR6, 0x400 ;  /* 0x0000040000068882 */ /* 0x000fe20000000000 */
[----:B------:R-:W-:-:S04]  /*0410*/  @!UP0 UIADD3 UR4, -UR4, 0x100000, URZ ;  /* 0x0010000004048890 */ /* 0x000fc8000fffe13f */
[----:B------:R-:W-:Y:S02]  /*0420*/  @!UP0 USHF.L.U32 UR5, UR4, 0xb, URZ ;  /* 0x0000000b04058899 */ /* 0x000fe4000800063f */
[----:B------:R-:W-:Y:S01]  /*0430*/  @!UP0 USHF.L.U32 UR4, UR4, 0x1, URZ ;  /* 0x0000000104048899 */ /* 0x000fe2000800063f */
[----:B------:R-:W-:Y:S02]  /*0440*/  @P3 IMAD.MOV.U32 R7, RZ, RZ, RZ ;  /* 0x000000ffff073224 */ /* 0x000fe400078e00ff */
[----:B------:R-:W-:Y:S01]  /*0450*/  IMAD.MOV.U32 R5, RZ, RZ, RZ ;  /* 0x000000ffff057224 */ /* 0x000fe200078e00ff */
[----:B------:R-:W1:Y:S01]  /*0460*/  @!UP0 S2UR UR7, SR_CgaCtaId ;  /* 0x00000000000789c3 */ /* 0x000e620000008800 */
[----:B------:R-:W-:-:S07]  /*0470*/  @P3 IMAD.MOV.U32 R11, RZ, RZ, RZ ;  /* 0x000000ffff0b3224 */ /* 0x000fce00078e00ff */
[----:B------:R-:W2:Y:S01]  /*0480*/  @!P3 LDC R9, c[0x0][0xc] ;  /* 0x00000300ff09bb82 */ /* 0x000ea20000000800 */
[----:B0-----:R-:W-:-:S04]  /*0490*/  @P3 IMAD.WIDE.U32 R16, R4, R17, R6 ;  /* 0x0000001104103225 */ /* 0x001fc800078e0006 */
[----:B------:R-:W-:Y:S01]  /*04a0*/  @P3 IMAD.IADD R17, R17, 0x1, R11 ;  /* 0x0000000111113824 */ /* 0x000fe200078e020b */
[----:B-1----:R-:W-:Y:S01]  /*04b0*/  @!UP0 ULEA UR6, UR7, UR6, 0x18 ;  /* 0x0000000607068291 */ /* 0x002fe2000f8ec03f */
[----:B------:R-:W-:Y:S01]  /*04c0*/  VOTEU.ALL UP0, P0 ;  /* 0x00000000003f7886 */ /* 0x000fe20000000000 */
[----:B------:R-:W-:-:S04]  /*04d0*/  ISETP.NE.AND P0, PT, R0, 0x3, PT ;  /* 0x000000030000780c */ /* 0x000fc80003f05270 */
[----:B------:R-:W-:Y:S01]  /*04e0*/  ISETP.EQ.OR P0, PT, R0, RZ, !P0 ;  /* 0x000000ff0000720c */ /* 0x000fe20004702670 */
[----:B--2---:R-:W-:-:S03]  /*04f0*/  @!P3 IMAD.WIDE.U32 R6, R9, R3, R4 ;  /* 0x000000030906b225 */ /* 0x004fc600078e0004 */
[C---:B------:R-:W-:Y:S01]  /*0500*/  ISETP.EQ.AND P0, PT, R8.reuse, RZ, P0 ;  /* 0x000000ff0800720c */ /* 0x040fe20000702270 */
[----:B------:R-:W-:Y:S01]  /*0510*/  VIADD R8, R8, 0xffffffff ;  /* 0xffffffff08087836 */ /* 0x000fe20000000000 */
[----:B------:R-:W0:Y:S02]  /*0520*/  FENCE.VIEW.ASYNC.S ;  /* 0x00000000000073c6 */ /* 0x000e240000000000 */
[----:B0-----:R0:W3:Y:S01]  /*0530*/  @!UP0 SYNCS.EXCH.64 URZ, [UR6+0x50], UR4 ;  /* 0x00005004063f85b2 */ /* 0x0010e20008000100 */
[----:B------:R-:W-:Y:S01]  /*0540*/  @!P3 IMAD.MOV.U32 R16, RZ, RZ, R6 ;  /* 0x000000ffff10b224 */ /* 0x000fe200078e0006 */
[----:B------:R-:W-:Y:S01]  /*0550*/  SEL R19, RZ, 0x1, !P0 ;  /* 0x00000001ff137807 */ /* 0x000fe20004000000 */
[----:B------:R-:W-:Y:S01]  /*0560*/  @!P3 IMAD.MOV.U32 R17, RZ, RZ, R7 ;  /* 0x000000ffff11b224 */ /* 0x000fe200078e0007 */
[----:B------:R-:W-:-:S04]  /*0570*/  ISETP.GE.U32.AND P1, PT, R8, 0x2, PT ;  /* 0x000000020800780c */ /* 0x000fc80003f26070 */
[----:B------:R-:W-:Y:S01]  /*0580*/  SEL R19, R19, 0x2, P1 ;  /* 0x0000000213137807 */ /* 0x000fe20000800000 */
[----:B------:R0:W3:Y:S01]  /*0590*/  @!UP1 SYNCS.EXCH.64 URZ, [UR6+0x58], UR4 ;  /* 0x00005804063f95b2 */ /* 0x0000e20008000100 */
[----:B------:R-:W-:Y:S01]  /*05a0*/  NOP ;  /* 0x0000000000007918 */ /* 0x000fe20000000000 */
[----:B---34-:R-:W-:Y:S06]  /*05b0*/  BAR.SYNC.DEFER_BLOCKING 0x0 ;  /* 0x0000000000007b1d */ /* 0x018fec0000010000 */
[----:B------:R-:W-:Y:S05]  /*05c0*/  @!P2 BRA `(.L_x_3) ;  /* 0x000000a000dca947 */ /* 0x000fea0003800000 */
[----:B------:R-:W-:-:S13]  /*05d0*/  ISETP.GT.U32.AND P0, PT, R8, 0x1, PT ;  /* 0x000000010800780c */ /* 0x000fda0003f04070 */
[----:B0-----:R-:W-:Y:S05]  /*05e0*/  @P0 EXIT ;  /* 0x000000000000094d */ /* 0x001fea0003800000 */
[----:B------:R-:W-:Y:S01]  /*05f0*/  ULDC.64 UR4, c[0x0][0x650] ;  /* 0x0001940000047ab9 */ /* 0x000fe20000000a00 */
[----:B------:R-:W-:Y:S01]  /*0600*/  PRMT R0, RZ, 0x7610, R0 ;  /* 0x00007610ff007816 */ /* 0x000fe20000000000 */
[----:B------:R-:W-:Y:S01]  /*0610*/  IMAD.MOV.U32 R154, RZ, RZ, -0x1 ;  /* 0xffffffffff9a7424 */ /* 0x000fe200078e00ff */
[----:B------:R-:W-:Y:S01]  /*0620*/  ISETP.GE.U32.AND P0, PT, R16, UR4, PT ;  /* 0x0000000410007c0c */ /* 0x000fe2000bf06070 */
[----:B------:R-:W-:Y:S02]  /*0630*/  IMAD.MOV.U32 R152, RZ, RZ, -0x1 ;  /* 0xffffffffff987424 */ /* 0x000fe400078e00ff */
[----:B------:R-:W-:Y:S01]  /*0640*/  IMAD.MOV.U32 R153, RZ, RZ, -0x1 ;  /* 0xffffffffff997424 */ /* 0x000fe200078e00ff */
[----:B------:R-:W-:-:S13]  /*0650*/  ISETP.GE.U32.AND.EX P0, PT, R17, UR5, PT, P0 ;  /* 0x0000000511007c0c */ /* 0x000fda000bf06100 */
[----:B------:R-:W-:Y:S05]  /*0660*/  @P0 BRA `(.L_x_4) ;  /* 0x0000000400540947 */ /* 0x000fea0003800000 */
[----:B------:R-:W0:Y:S01]  /*0670*/  LDC.64 R14, c[0x0][0x628] ;  /* 0x00018a00ff0e7b82 */ /* 0x000e220000000a00 */
[----:B------:R-:W-:Y:S02]  /*0680*/  IMAD.MOV.U32 R6, RZ, RZ, R16 ;  /* 0x000000ffff067224 */ /* 0x000fe400078e0010 */
[----:B------:R-:W-:-:S05]  /*0690*/  IMAD.MOV.U32 R7, RZ, RZ, R17 ;  /* 0x000000ffff077224 */ /* 0x000fca00078e0011 */
[----:B------:R-:W1:Y:S08]  /*06a0*/  LDC R0, c[0x0][0x630] ;  /* 0x00018c00ff007b82 */ /* 0x000e700000000800 */
[----:B------:R-:W2:Y:S01]  /*06b0*/  LDC.64 R20, c[0x0][0x620] ;  /* 0x00018800ff147b82 */ /* 0x000ea20000000a00 */
[----:B0-----:R-:W-:-:S04]  /*06c0*/  ISETP.NE.U32.AND P0, PT, R14, RZ, PT ;  /* 0x000000ff0e00720c */ /* 0x001fc80003f05070 */
[----:B------:R-:W-:-:S13]  /*06d0*/  ISETP.NE.AND.EX P0, PT, R15, RZ, PT, P0 ;  /* 0x000000ff0f00720c */ /* 0x000fda0003f05300 */
[----:B-12---:R-:W-:Y:S05]  /*06e0*/  @!P0 BRA `(.L_x_5) ;  /* 0x0000000000288947 */ /* 0x006fea0003800000 */
[----:B------:R-:W0:Y:S02]  /*06f0*/  LDC R11, c[0x0][0x634] ;  /* 0x00018d00ff0b7b82 */ /* 0x000e240000000800 */
[----:B0-----:R-:W-:-:S05]  /*0700*/  IADD3 R11, P0, R16, R11, RZ ;  /* 0x0000000b100b7210 */ /* 0x001fca0007f1e0ff */
[----:B------:R-:W-:-:S04]  /*0710*/  IMAD.X R13, RZ, RZ, R17, P0 ;  /* 0x000000ffff0d7224 */ /* 0x000fc800000e0611 */
[----:B------:R-:W-:-:S04]  /*0720*/  IMAD.WIDE.U32 R6, R13, R14, RZ ;  /* 0x0000000e0d067225 */ /* 0x000fc800078e00ff */
[----:B------:R-:W-:-:S04]  /*0730*/  IMAD.WIDE.U32 R8, P0, R11, R15, R6 ;  /* 0x0000000f0b087225 */ /* 0x000fc80007800006 */
[----:B------:R-:W-:-:S04]  /*0740*/  IMAD.WIDE.U32 R6, R11, R14, RZ ;  /* 0x0000000e0b067225 */ /* 0x000fc800078e00ff */
[----:B------:R-:W-:Y:S01]  /*0750*/  IMAD.X R11, RZ, RZ, RZ, P0 ;  /* 0x000000ffff0b7224 */ /* 0x000fe200000e06ff */
[----:B------:R-:W-:Y:S01]  /*0760*/  IADD3 RZ, P0, R7, R8, RZ ;  /* 0x0000000807ff7210 */ /* 0x000fe20007f1e0ff */
[----:B------:R-:W-:-:S04]  /*0770*/  IMAD.MOV.U32 R10, RZ, RZ, R9 ;  /* 0x000000ffff0a7224 */ /* 0x000fc800078e0009 */
[----:B------:R-:W-:-:S08]  /*0780*/  IMAD.WIDE.U32.X R6, R13, R15, R10, P0 ;  /* 0x0000000f0d067225 */ /* 0x000fd000000e040a */
.L_x_5:
[-CC-:B------:R-:W-:Y:S01]  /*0790*/  SHF.R.U64 R153, R6, R0.reuse, R7.reuse ;  /* 0x0000000006997219 */ /* 0x180fe20000001207 */
[----:B------:R-:W0:Y:S01]  /*07a0*/  LDC R10, c[0x0][0x618] ;  /* 0x00018600ff0a7b82 */ /* 0x000e220000000800 */
[----:B------:R-:W-:Y:S01]  /*07b0*/  SHF.R.U32.HI R5, RZ, R0, R7 ;  /* 0x00000000ff057219 */ /* 0x000fe20000011607 */
[----:B------:R-:W-:Y:S01]  /*07c0*/  ULDC UR4, c[0x0][0x150] ;  /* 0x0000540000047ab9 */ /* 0x000fe20000000800 */
[----:B------:R-:W-:Y:S02]  /*07d0*/  IADD3 R9, P0, RZ, -R153, RZ ;  /* 0x80000099ff097210 */ /* 0x000fe40007f1e0ff */
[----:B------:R-:W-:-:S03]  /*07e0*/  I2FP.F32.U32 R0, R4 ;  /* 0x0000000400007245 */ /* 0x000fc60000201000 */
[----:B------:R-:W1:Y:S01]  /*07f0*/  LDC.64 R26, c[0x0][0x640] ;  /* 0x00019000ff1a7b82 */ /* 0x000e620000000a00 */
[----:B------:R-:W-:Y:S02]  /*0800*/  IMAD.X R11, RZ, RZ, ~R5, P0 ;  /* 0x000000ffff0b7224 */ /* 0x000fe400000e0e05 */
[----:B------:R-:W-:Y:S01]  /*0810*/  FMUL R0, R0, UR4 ;  /* 0x0000000400007c20 */ /* 0x000fe20008400000 */
[----:B------:R-:W-:Y:S01]  /*0820*/  IMAD.WIDE.U32 R6, R9, R20, R16 ;  /* 0x0000001409067225 */ /* 0x000fe200078e0010 */
[----:B------:R-:W-:-:S03]  /*0830*/  ULDC UR4, c[0x0][0x154] ;  /* 0x0000550000047ab9 */ /* 0x000fc60000000800 */
[----:B------:R-:W-:Y:S01]  /*0840*/  IMAD R8, R11, R20, RZ ;  /* 0x000000140b087224 */ /* 0x000fe200078e02ff */
[----:B------:R-:W2:Y:S01]  /*0850*/  LDC R5, c[0x0][0x144] ;  /* 0x00005100ff057b82 */ /* 0x000ea20000000800 */
[----:B------:R-:W3:Y:S02]  /*0860*/  F2I.U32.TRUNC.NTZ R0, R0 ;  /* 0x0000000000007305 */ /* 0x000ee4000020f000 */
[----:B------:R-:W-:-:S04]  /*0870*/  IMAD R9, R9, R21, R8 ;  /* 0x0000001509097224 */ /* 0x000fc800078e0208 */
[----:B------:R-:W-:Y:S01]  /*0880*/  IMAD.IADD R7, R7, 0x1, R9 ;  /* 0x0000000107077824 */ /* 0x000fe200078e0209 */
[----:B------:R-:W4:Y:S01]  /*0890*/  LDC R12, c[0x0][0x608] ;  /* 0x00018200ff0c7b82 */ /* 0x000f220000000800 */
[----:B------:R-:W-:-:S03]  /*08a0*/  IMAD.MOV.U32 R9, RZ, RZ, -0x1 ;  /* 0xffffffffff097424 */ /* 0x000fc600078e00ff */
[-CC-:B0-----:R-:W-:Y:S02]  /*08b0*/  SHF.R.U64 R20, R6, R10.reuse, R7.reuse ;  /* 0x0000000a06147219 */ /* 0x181fe40000001207 */
[----:B------:R-:W-:Y:S02]  /*08c0*/  I2FP.F32.U32 R6, R3 ;  /* 0x0000000300067245 */ /* 0x000fe40000201000 */
[----:B------:R-:W0:Y:S01]  /*08d0*/  LDC R24, c[0x0][0x658] ;  /* 0x00019600ff187b82 */ /* 0x000e220000000800 */
[----:B-1----:R-:W-:Y:S01]  /*08e0*/  ISETP.NE.U32.AND P0, PT, R26, RZ, PT ;  /* 0x000000ff1a00720c */ /* 0x002fe20003f05070 */
[----:B---3--:R-:W-:Y:S01]  /*08f0*/  IMAD.MOV R8, RZ, RZ, -R0 ;  /* 0x000000ffff087224 */ /* 0x008fe200078e0a00 */
[----:B------:R-:W-:Y:S01]  /*0900*/  SHF.R.U32.HI R7, RZ, R10, R7 ;  /* 0x0000000aff077219 */ /* 0x000fe20000011607 */
[----:B------:R-:W-:Y:S01]  /*0910*/  FMUL R6, R6, UR4 ;  /* 0x0000000406067c20 */ /* 0x000fe20008400000 */
[----:B------:R-:W-:-:S03]  /*0920*/  ISETP.NE.AND.EX P0, PT, R27, RZ, PT, P0 ;  /* 0x000000ff1b00720c */ /* 0x000fc60003f05300 */
[----:B------:R-:W1:Y:S01]  /*0930*/  LDC R14, c[0x0][0x148] ;  /* 0x00005200ff0e7b82 */ /* 0x000e620000000800 */
[----:B--2---:R-:W-:-:S07]  /*0940*/  IMAD R0, R5, R8, R4 ;  /* 0x0000000805007224 */ /* 0x004fce00078e0204 */
[----:B------:R-:W2:Y:S01]  /*0950*/  LDC R22, c[0x0][0x600] ;  /* 0x00018000ff167b82 */ /* 0x000ea20000000800 */
[-CC-:B----4-:R-:W-:Y:S02]  /*0960*/  SHF.R.U64 R28, R20, R12.reuse, R7.reuse ;  /* 0x0000000c141c7219 */ /* 0x190fe40000001207 */
[----:B------:R-:W-:Y:S01]  /*0970*/  SHF.R.U32.HI R5, RZ, R12, R7 ;  /* 0x0000000cff057219 */ /* 0x000fe20000011607 */
[----:B------:R-:W-:Y:S01]  /*0980*/  IMAD.MOV.U32 R7, RZ, RZ, 0x1 ;  /* 0x00000001ff077424 */ /* 0x000fe200078e00ff */
[----:B------:R3:W4:Y:S03]  /*0990*/  F2I.U32.TRUNC.NTZ R12, R6 ;  /* 0x00000006000c7305 */ /* 0x000726000020f000 */
[----:B------:R-:W1:Y:S01]  /*09a0*/  LDC R15, c[0x0][0x648] ;  /* 0x00019200ff0f7b82 */ /* 0x000e620000000800 */
[-C--:B0-----:R-:W-:Y:S02]  /*09b0*/  SHF.L.U32 R4, R9, R24.reuse, RZ ;  /* 0x0000001809047219 */ /* 0x081fe400000006ff */
[----:B------:R-:W-:-:S02]  /*09c0*/  SHF.R.U64 R30, R28, R24, R5 ;  /* 0x000000181c1e7219 */ /* 0x000fc40000001205 */
[----:B------:R-:W-:Y:S02]  /*09d0*/  LOP3.LUT R11, RZ, R4, RZ, 0x33, !PT ;  /* 0x00000004ff0b7212 */ /* 0x000fe400078e33ff */
[-C--:B------:R-:W-:Y:S01]  /*09e0*/  SHF.R.U32.HI R5, RZ, R24.reuse, R5 ;  /* 0x00000018ff057219 */ /* 0x080fe20000011605 */
[----:B------:R-:W0:Y:S01]  /*09f0*/  LDC R21, c[0x0][0x638] ;  /* 0x00018e00ff157b82 */ /* 0x000e220000000800 */
[----:B------:R-:W-:Y:S01]  /*0a00*/  SHF.L.U32 R10, R7, R24, RZ ;  /* 0x00000018070a7219 */ /* 0x000fe200000006ff */
[----:B------:R-:W-:-:S06]  /*0a10*/  IMAD.MOV.U32 R4, RZ, RZ, R30 ;  /* 0x000000ffff047224 */ /* 0x000fcc00078e001e */
[----:B------:R-:W0:Y:S01]  /*0a20*/  LDC R154, c[0x0][0x610] ;  /* 0x00018400ff9a7b82 */ /* 0x000e220000000800 */
[----:B---34-:R-:W-:Y:S05]  /*0a30*/  @!P0 BRA `(.L_x_6) ;  /* 0x0000000000288947 */ /* 0x018fea0003800000 */
[----:B------:R-:W3:Y:S02]  /*0a40*/  LDC R9, c[0x0][0x64c] ;  /* 0x00019300ff097b82 */ /* 0x000ee40000000800 */
[----:B---3--:R-:W-:-:S05]  /*0a50*/  IADD3 R9, P0, R30, R9, RZ ;  /* 0x000000091e097210 */ /* 0x008fca0007f1e0ff */
        /* <DEDUP_REMOVED lines=8> */
.L_x_6:
[----:B-1----:R-:W-:Y:S01]  /*0ae0*/  SHF.R.U64 R4, R4, R15, R5 ;  /* 0x0000000f04047219 */ /* 0x002fe20000001205 */
[----:B--2---:R-:W-:Y:S01]  /*0af0*/  VIADD R5, R22, 0xffffffff ;  /* 0xffffffff16057836 */ /* 0x004fe20000000000 */
[----:B------:R-:W-:Y:S01]  /*0b00*/  LOP3.LUT R11, R28, R11, RZ, 0xc0, !PT ;  /* 0x0000000b1c0b7212 */ /* 0x000fe200078ec0ff */
[----:B------:R-:W-:Y:S02]  /*0b10*/  IMAD.MOV R12, RZ, RZ, -R12 ;  /* 0x000000ffff0c7224 */ /* 0x000fe400078e0a0c */
[----:B------:R-:W-:Y:S01]  /*0b20*/  IMAD.MOV R6, RZ, RZ, -R4 ;  /* 0x000000ffff067224 */ /* 0x000fe200078e0a04 */
[----:B------:R-:W-:Y:S01]  /*0b30*/  LOP3.LUT R5, R20, R5, RZ, 0xc0, !PT ;  /* 0x0000000514057212 */ /* 0x000fe200078ec0ff */
[----:B------:R-:W-:Y:S02]  /*0b40*/  @P3 IMAD R0, R14, R12, R3 ;  /* 0x0000000c0e003224 */ /* 0x000fe400078e0203 */
[----:B------:R-:W-:Y:S02]  /*0b50*/  IMAD R11, R10, R4, R11 ;  /* 0x000000040a0b7224 */ /* 0x000fe400078e020b */
[----:B0-----:R-:W-:-:S02]  /*0b60*/  IMAD R3, R6, R21, R30 ;  /* 0x0000001506037224 */ /* 0x001fc400078e021e */
[----:B------:R-:W-:Y:S02]  /*0b70*/  IMAD R154, R11, R154, R0 ;  /* 0x0000009a0b9a7224 */ /* 0x000fe400078e0200 */
[----:B------:R-:W-:Y:S02]  /*0b80*/  IMAD R3, R3, R22, R5 ;  /* 0x0000001603037224 */ /* 0x000fe400078e0205 */
[----:B------:R-:W-:-:S03]  /*0b90*/  IMAD.MOV.U32 R0, RZ, RZ, 0x1 ;  /* 0x00000001ff007424 */ /* 0x000fc600078e00ff */
[----:B------:R-:W-:Y:S02]  /*0ba0*/  SEL R152, R3, R154, !P3 ;  /* 0x0000009a03987207 */ /* 0x000fe40005800000 */
[----:B------:R-:W-:-:S07]  /*0bb0*/  SEL R154, R154, R3, !P3 ;  /* 0x000000039a9a7207 */ /* 0x000fce0005800000 */
.L_x_4:
[----:B------:R-:W-:-:S08]  /*0bc0*/  NOP ;  /* 0x0000000000007918 */ /* 0x000fd00000000000 */
[----:B------:R-:W0:Y:S02]  /*0bd0*/  USETMAXREG.TRY_ALLOC.CTAPOOL UP0, 0xe8 ;  /* 0x000000e8000079c8 */ /* 0x000e240008000600 */
[----:B0-----:R-:W-:-:S13]  /*0be0*/  PLOP3.LUT P0, PT, PT, PT, UP0, 0x80, 0x0 ;  /* 0x000000000000781c */ /* 0x001fda0003f0f008 */
[----:B------:R-:W-:Y:S05]  /*0bf0*/  @!P0 BRA `(.L_x_4) ;  /* 0xfffffffc00f08947 */ /* 0x000fea000383ffff */
[----:B------:R-:W-:Y:S01]  /*0c00*/  ULDC.64 UR4, c[0x0][0x598] ;  /* 0x0001660000047ab9 */ /* 0x000fe20000000a00 */
[----:B------:R-:W-:Y:S01]  /*0c10*/  ULDC.64 UR36, c[0x0][0x208] ;  /* 0x0000820000247ab9 */ /* 0x000fe20000000a00 */
[----:B------:R-:W-:-:S04]  /*0c20*/  ISETP.NE.U32.AND P0, PT, RZ, UR4, PT ;  /* 0x00000004ff007c0c */ /* 0x000fc8000bf05070 */
[----:B------:R-:W-:-:S13]  /*0c30*/  ISETP.NE.AND.EX P0, PT, RZ, UR5, PT, P0 ;  /* 0x00000005ff007c0c */ /* 0x000fda000bf05300 */
[----:B------:R-:W-:Y:S05]  /*0c40*/  @!P0 BRA `(.L_x_7) ;  /* 0x00000000001c8947 */ /* 0x000fea0003800000 */
[----:B------:R-:W0:Y:S02]  /*0c50*/  LDC.64 R4, c[0x0][0x598] ;  /* 0x00016600ff047b82 */ /* 0x000e240000000a00 */
[----:B0-----:R-:W2:Y:S02]  /*0c60*/  LDG.E.64 R4, desc[UR36][R4.64] ;  /* 0x0000002404047981 */ /* 0x001ea4000c1e1b00 */
[----:B--2---:R-:W-:-:S04]  /*0c70*/  ISETP.NE.U32.AND P0, PT, R4, RZ, PT ;  /* 0x000000ff0400720c */ /* 0x004fc80003f05070 */
[----:B------:R-:W-:-:S13]  /*0c80*/  ISETP.NE.AND.EX P0, PT, R5, RZ, PT, P0 ;  /* 0x000000ff0500720c */ /* 0x000fda0003f05300 */
[----:B------:R-:W-:Y:S05]  /*0c90*/  @!P0 BRA `(.L_x_7) ;  /* 0x0000000000088947 */ /* 0x000fea0003800000 */
[----:B------:R0:W5:Y:S01]  /*0ca0*/  LD.E R156, desc[UR36][R4.64] ;  /* 0x00000024049c7980 */ /* 0x000162000c101900 */
[----:B------:R-:W-:Y:S05]  /*0cb0*/  BRA `(.L_x_8) ;  /* 0x0000000000247947 */ /* 0x000fea0003800000 */
.L_x_7:
[----:B------:R-:W-:Y:S02]  /*0cc0*/  ULDC.64 UR4, c[0x0][0x588] ;  /* 0x0001620000047ab9 */ /* 0x000fe40000000a00 */
[----:B------:R-:W-:-:S04]  /*0cd0*/  ISETP.NE.U32.AND P0, PT, RZ, UR4, PT ;  /* 0x00000004ff007c0c */ /* 0x000fc8000bf05070 */
[----:B------:R-:W-:-:S13]  /*0ce0*/  ISETP.NE.AND.EX P0, PT, RZ, UR5, PT, P0 ;  /* 0x00000005ff007c0c */ /* 0x000fda000bf05300 */
[----:B------:R-:W-:Y:S05]  /*0cf0*/  @!P0 BRA `(.L_x_9) ;  /* 0x00000000000c8947 */ /* 0x000fea0003800000 */
[----:B------:R-:W0:Y:S02]  /*0d00*/  LDC.64 R156, c[0x0][0x588] ;  /* 0x00016200ff9c7b82 */ /* 0x000e240000000a00 */
[----:B0-----:R1:W5:Y:S01]  /*0d10*/  LDG.E R156, desc[UR36][R156.64] ;  /* 0x000000249c9c7981 */ /* 0x001362000c1e1900 */
[----:B------:R-:W-:Y:S05]  /*0d20*/  BRA `(.L_x_8) ;  /* 0x0000000000087947 */ /* 0x000fea0003800000 */
.L_x_9:
[----:B------:R-:W-:Y:S02]  /*0d30*/  ULDC UR4, c[0x0][0x580] ;  /* 0x0001600000047ab9 */ /* 0x000fe40000000800 */
[----:B------:R-:W-:-:S07]  /*0d40*/  IMAD.U32 R156, RZ, RZ, UR4 ;  /* 0x00000004ff9c7e24 */ /* 0x000fce000f8e00ff */
.L_x_8:
[----:B------:R-:W-:Y:S02]  /*0d50*/  ULDC.64 UR4, c[0x0][0x5a0] ;  /* 0x0001680000047ab9 */ /* 0x000fe40000000a00 */
[----:B------:R-:W-:-:S04]  /*0d60*/  ISETP.NE.U32.AND P0, PT, RZ, UR4, PT ;  /* 0x00000004ff007c0c */ /* 0x000fc8000bf05070 */
[----:B------:R-:W-:-:S13]  /*0d70*/  ISETP.NE.AND.EX P0, PT, RZ, UR5, PT, P0 ;  /* 0x00000005ff007c0c */ /* 0x000fda000bf05300 */
[----:B------:R-:W-:Y:S05]  /*0d80*/  @!P0 BRA `(.L_x_10) ;  /* 0x00000000001c8947 */ /* 0x000fea0003800000 */
[----:B0-----:R-:W0:Y:S02]  /*0d90*/  LDC.64 R4, c[0x0][0x5a0] ;  /* 0x00016800ff047b82 */ /* 0x001e240000000a00 */
[----:B0-----:R-:W2:Y:S02]  /*0da0*/  LDG.E.64 R4, desc[UR36][R4.64] ;  /* 0x0000002404047981 */ /* 0x001ea4000c1e1b00 */
[----:B--2---:R-:W-:-:S04]  /*0db0*/  ISETP.NE.U32.AND P0, PT, R4, RZ, PT ;  /* 0x000000ff0400720c */ /* 0x004fc80003f05070 */
[----:B------:R-:W-:-:S13]  /*0dc0*/  ISETP.NE.AND.EX P0, PT, R5, RZ, PT, P0 ;  /* 0x000000ff0500720c */ /* 0x000fda0003f05300 */
[----:B------:R-:W-:Y:S05]  /*0dd0*/  @!P0 BRA `(.L_x_10) ;  /* 0x0000000000088947 */ /* 0x000fea0003800000 */
[----:B-1----:R0:W5:Y:S01]  /*0de0*/  LD.E R157, desc[UR36][R4.64] ;  /* 0x00000024049d7980 */ /* 0x002162000c101900 */
[----:B------:R-:W-:Y:S05]  /*0df0*/  BRA `(.L_x_11) ;  /* 0x0000000000247947 */ /* 0x000fea0003800000 */
.L_x_10:
[----:B------:R-:W-:Y:S02]  /*0e00*/  ULDC.64 UR4, c[0x0][0x590] ;  /* 0x0001640000047ab9 */ /* 0x000fe40000000a00 */
[----:B------:R-:W-:-:S04]  /*0e10*/  ISETP.NE.U32.AND P0, PT, RZ, UR4, PT ;  /* 0x00000004ff007c0c */ /* 0x000fc8000bf05070 */
[----:B------:R-:W-:-:S13]  /*0e20*/  ISETP.NE.AND.EX P0, PT, RZ, UR5, PT, P0 ;  /* 0x00000005ff007c0c */ /* 0x000fda000bf05300 */
[----:B------:R-:W-:Y:S05]  /*0e30*/  @!P0 BRA `(.L_x_12) ;  /* 0x00000000000c8947 */ /* 0x000fea0003800000 */
[----:B0-----:R-:W1:Y:S02]  /*0e40*/  LDC.64 R4, c[0x0][0x590] ;  /* 0x00016400ff047b82 */ /* 0x001e640000000a00 */
[----:B-1----:R1:W5:Y:S01]  /*0e50*/  LDG.E R157, desc[UR36][R4.64] ;  /* 0x00000024049d7981 */ /* 0x002362000c1e1900 */
[----:B------:R-:W-:Y:S05]  /*0e60*/  BRA `(.L_x_11) ;  /* 0x0000000000087947 */ /* 0x000fea0003800000 */
.L_x_12:
[----:B------:R-:W-:Y:S02]  /*0e70*/  ULDC UR4, c[0x0][0x584] ;  /* 0x0001610000047ab9 */ /* 0x000fe40000000800 */
[----:B-1----:R-:W-:-:S07]  /*0e80*/  IMAD.U32 R157, RZ, RZ, UR4 ;  /* 0x00000004ff9d7e24 */ /* 0x002fce000f8e00ff */
.L_x_11:
[----:B------:R-:W-:-:S13]  /*0e90*/  LOP3.LUT P0, RZ, R0, 0xff, RZ, 0xc0, !PT ;  /* 0x000000ff00ff7812 */ /* 0x000fda000780c0ff */
[----:B------:R-:W-:Y:S05]  /*0ea0*/  @!P0 EXIT ;  /* 0x000000000000894d */ /* 0x000fea0003800000 */
[----:B------:R-:W-:Y:S01]  /*0eb0*/  ULDC UR4, c[0x0][0x28c] ;  /* 0x0000a30000047ab9 */ /* 0x000fe20000000800 */
[----:B------:R-:W-:Y:S01]  /*0ec0*/  LOP3.LUT R158, R19, 0x1, RZ, 0xfc, !PT ;  /* 0x00000001139e7812 */ /* 0x000fe200078efcff */
[----:B------:R-:W-:Y:S01]  /*0ed0*/  UIADD3 UR4, UR4, 0x1f, URZ ;  /* 0x0000001f04047890 */ /* 0x000fe2000fffe03f */
[----:B------:R-:W-:Y:S01]  /*0ee0*/  UMOV UR38, URZ ;  /* 0x0000003f00267c82 */ /* 0x000fe20008000000 */
[----:B------:R-:W-:Y:S02]  /*0ef0*/  UMOV UR39, URZ ;  /* 0x0000003f00277c82 */ /* 0x000fe40008000000 */
[----:B------:R-:W-:-:S04]  /*0f00*/  USHF.R.S32.HI UR5, URZ, 0x1f, UR4 ;  /* 0x0000001f3f057899 */ /* 0x000fc80008011404 */
[----:B------:R-:W-:-:S04]  /*0f10*/  ULEA.HI UR5, UR5, UR4, URZ, 0x5 ;  /* 0x0000000405057291 */ /* 0x000fc8000f8f283f */
[----:B------:R-:W-:-:S12]  /*0f20*/  USHF.R.S32.HI UR40, URZ, 0x5, UR5 ;  /* 0x000000053f287899 */ /* 0x000fd80008011405 */
.L_x_297:
[----:B--2---:R-:W2:Y:S01]  /*0f30*/  S2R R3, SR_CgaCtaId ;  /* 0x0000000000037919 */ /* 0x004ea20000008800 */
[----:B------:R-:W-:-:S04]  /*0f40*/  MOV R0, 0x400 ;  /* 0x0000040000007802 */ /* 0x000fc80000000f00 */
[----:B--2--5:R-:W-:-:S05]  /*0f50*/  LEA R24, R3, R0, 0x18 ;  /* 0x0000000003187211 */ /* 0x024fca00078ec0ff */
[----:B------:R-:W-:-:S05]  /*0f60*/  VIADD R0, R24, 0x800 ;  /* 0x0000080018007836 */ /* 0x000fca0000000000 */
[----:B------:R-:W-:-:S13]  /*0f70*/  LOP3.LUT P0, RZ, R0, 0x9f, RZ, 0xc0, !PT ;  /* 0x0000009f00ff7812 */ /* 0x000fda000780c0ff */
[----:B-1-34-:R-:W-:Y:S05]  /*0f80*/  @!P0 BRA `(.L_x_13) ;  /* 0x0000000000408947 */ /* 0x01afea0003800000 */
[----:B------:R-:W-:Y:S01]  /*0f90*/  MOV R0, 0x0 ;  /* 0x0000000000007802 */ /* 0x000fe20000000f00 */
[----:B------:R-:W-:Y:S01]  /*0fa0*/  ULDC.64 UR4, c[0x4][0x70] ;  /* 0x01001c0000047ab9 */ /* 0x000fe20000000a00 */
[----:B------:R-:W-:Y:S01]  /*0fb0*/  ULDC.64 UR6, c[0x4][0x8] ;  /* 0x0100020000067ab9 */ /* 0x000fe20000000a00 */
[----:B01----:R-:W-:Y:S01]  /*0fc0*/  IMAD.U32 R4, RZ, RZ, UR4 ;  /* 0x00000004ff047e24 */ /* 0x003fe2000f8e00ff */
[----:B------:R0:W1:Y:S01]  /*0fd0*/  LDC.64 R14, c[0x4][R0] ;  /* 0x01000000000e7b82 */ /* 0x0000620000000a00 */
[----:B------:R-:W-:Y:S01]  /*0fe0*/  IMAD.U32 R5, RZ, RZ, UR5 ;  /* 0x00000005ff057e24 */ /* 0x000fe2000f8e00ff */
[----:B------:R-:W-:Y:S01]  /*0ff0*/  ULDC.64 UR4, c[0x4][0x78] ;  /* 0x01001e0000047ab9 */ /* 0x000fe20000000a00 */
[----:B------:R-:W-:Y:S02]  /*1000*/  IMAD.U32 R10, RZ, RZ, UR6 ;  /* 0x00000006ff0a7e24 */ /* 0x000fe4000f8e00ff */
[----:B------:R-:W-:Y:S02]  /*1010*/  IMAD.U32 R6, RZ, RZ, UR4 ;  /* 0x00000004ff067e24 */ /* 0x000fe4000f8e00ff */
[----:B------:R-:W-:-:S02]  /*1020*/  IMAD.U32 R7, RZ, RZ, UR5 ;  /* 0x00000005ff077e24 */ /* 0x000fc4000f8e00ff */
[----:B------:R-:W-:Y:S02]  /*1030*/  IMAD.U32 R11, RZ, RZ, UR7 ;  /* 0x00000007ff0b7e24 */ /* 0x000fe4000f8e00ff */
[----:B------:R-:W-:Y:S02]  /*1040*/  IMAD.MOV.U32 R8, RZ, RZ, 0x70 ;  /* 0x00000070ff087424 */ /* 0x000fe400078e00ff */
[----:B------:R-:W-:Y:S02]  /*1050*/  IMAD.MOV.U32 R12, RZ, RZ, 0x1 ;  /* 0x00000001ff0c7424 */ /* 0x000fe400078e00ff */
[----:B0-----:R-:W-:-:S07]  /*1060*/  IMAD.MOV.U32 R13, RZ, RZ, RZ ;  /* 0x000000ffff0d7224 */ /* 0x001fce00078e00ff */
[----:B------:R-:W-:-:S07]  /*1070*/  LEPC R20, `(.L_x_13) ;  /* 0x000000001014794e */ /* 0x000fce0000000000 */
[----:B-1---5:R-:W-:Y:S05]  /*1080*/  CALL.ABS.NOINC R14 ;  /* 0x000000000e007343 */ /* 0x022fea0003c00000 */
.L_x_13:
[----:B------:R-:W-:-:S05]  /*1090*/  VIADD R25, R24, 0x10800 ;  /* 0x0001080018197836 */ /* 0x000fca0000000000 */
[----:B------:R-:W-:-:S13]  /*10a0*/  LOP3.LUT P0, RZ, R25, 0x3ff, RZ, 0xc0, !PT ;  /* 0x000003ff19ff7812 */ /* 0x000fda000780c0ff */
[----:B------:R-:W-:Y:S05]  /*10b0*/  @!P0 BRA `(.L_x_14) ;  /* 0x00000000007c8947 */ /* 0x000fea0003800000 */
        /* <DEDUP_REMOVED lines=16> */
.L_x_15:
[----:B------:R-:W0:Y:S01]  /*11c0*/  LDC.64 R22, c[0x4][R22] ;  /* 0x0100000016167b82 */ /* 0x000e220000000a00 */
[----:B------:R-:W-:Y:S01]  /*11d0*/  ULDC.64 UR4, c[0x4][0x70] ;  /* 0x01001c0000047ab9 */ /* 0x000fe20000000a00 */
[----:B------:R-:W-:Y:S01]  /*11e0*/  ULDC.64 UR6, c[0x4][0x10] ;  /* 0x0100040000067ab9 */ /* 0x000fe20000000a00 */
[----:B------:R-:W-:Y:S02]  /*11f0*/  IMAD.U32 R4, RZ, RZ, UR4 ;  /* 0x00000004ff047e24 */ /* 0x000fe4000f8e00ff */
        /* <DEDUP_REMOVED lines=8> */
[----:B------:R-:W-:-:S07]  /*1280*/  IMAD.MOV.U32 R13, RZ, RZ, RZ ;  /* 0x000000ffff0d7224 */ /* 0x000fce00078e00ff */
[----:B------:R-:W-:-:S07]  /*1290*/  LEPC R20, `(.L_x_14) ;  /* 0x000000001014794e */ /* 0x000fce0000000000 */
[----:B0-----:R-:W-:Y:S05]  /*12a0*/  CALL.ABS.NOINC R22 ;  /* 0x0000000016007343 */ /* 0x001fea0003c00000 */
.L_x_14:
[----:B------:R-:W-:Y:S01]  /*12b0*/  UMOV UR4, 0xffffffff ;  /* 0xffffffff00047882 */ /* 0x000fe20000000000 */
[----:B------:R-:W-:Y:S02]  /*12c0*/  LOP3.LUT R13, R18, 0x80, RZ, 0xc0, !PT ;  /* 0x00000080120d7812 */ /* 0x000fe400078ec0ff */
[----:B------:R-:W-:Y:S02]  /*12d0*/  ISETP.NE.AND P0, PT, R158, 0x3, PT ;  /* 0x000000039e00780c */ /* 0x000fe40003f05270 */
[----:B------:R-:W-:Y:S01]  /*12e0*/  SHF.R.U32.HI R13, RZ, 0x7, R13 ;  /* 0x00000007ff0d7819 */ /* 0x000fe2000001160d */
[----:B------:R-:W-:Y:S10]  /*12f0*/  BRA.DIV UR4, `(.L_x_16) ;  /* 0x000000b204f87947 */ /* 0x000ff4000b800000 */
.L_x_325:
[----:B------:R-:W-:Y:S05]  /*1300*/  @!P0 BRA `(.L_x_17) ;  /* 0x0000000000048947 */ /* 0x000fea0003800000 */
[----:B------:R-:W-:Y:S01]  /*1310*/  BPT.TRAP 0x1 ;  /* 0x000000040000795c */ /* 0x000fe20000300000 */
.L_x_17:
[----:B------:R-:W-:Y:S02]  /*1320*/  IMAD.U32 R0, RZ, RZ, UR38 ;  /* 0x00000026ff007e24 */ /* 0x000fe4000f8e00ff */
[----:B------:R-:W-:-:S03]  /*1330*/  IMAD.U32 R3, RZ, RZ, UR39 ;  /* 0x00000027ff037e24 */ /* 0x000fc6000f8e00ff */
[----:B------:R-:W-:Y:S01]  /*1340*/  SHF.L.U32 R0, R0, 0x1f, RZ ;  /* 0x0000001f00007819 */ /* 0x000fe200000006ff */
[----:B------:R-:W-:-:S04]  /*1350*/  IMAD R3, R3, 0x8, R24 ;  /* 0x0000000803037824 */ /* 0x000fc800078e0218 */
[----:B------:R2:W3:Y:S01]  /*1360*/  SYNCS.PHASECHK.TRANS64.TRYWAIT P1, [R3+URZ], R0 ;  /* 0x00000000030075a7 */ /* 0x0004e2000802017f */
[----:B------:R-:W-:Y:S05]  /*1370*/  @!P0 BRA `(.L_x_18) ;  /* 0x0000000000048947 */ /* 0x000fea0003800000 */
[----:B------:R-:W-:Y:S01]  /*1380*/  BPT.TRAP 0x1 ;  /* 0x000000040000795c */ /* 0x000fe20000300000 */
.L_x_18:
[----:B---3--:R-:W-:Y:S05]  /*1390*/  @P1 BRA `(.L_x_19) ;  /* 0x0000000000081947 */ /* 0x008fea0003800000 */
[----:B------:R-:W3:Y:S02]  /*13a0*/  SYNCS.PHASECHK.TRANS64.TRYWAIT P1, [R3+URZ], R0 ;  /* 0x00000000030075a7 */ /* 0x000ee4000802017f */
[----:B---3--:R-:W-:Y:S05]  /*13b0*/  @!P1 BRA `(.L_x_20) ;  /* 0x000000b000e49947 */ /* 0x008fea0003800000 */
.L_x_19:
[----:B------:R-:W-:-:S04]  /*13c0*/  UIADD3 UR4, UR39, 0x1, URZ ;  /* 0x0000000127047890 */ /* 0x000fc8000fffe03f */
[----:B------:R-:W-:Y:S02]  /*13d0*/  UISETP.NE.AND UP0, UPT, UR4, 0x4, UPT ;  /* 0x000000040400788c */ /* 0x000fe4000bf05270 */
[----:B--23--:R-:W-:Y:S02]  /*13e0*/  IMAD.U32 R0, RZ, RZ, UR4 ;  /* 0x00000004ff007e24 */ /* 0x00cfe4000f8e00ff */
[----:B------:R-:W-:Y:S02]  /*13f0*/  USEL UR4, URZ, 0x1, UP0 ;  /* 0x000000013f047887 */ /* 0x000fe40008000000 */
[----:B------:R-:W-:Y:S02]  /*1400*/  PLOP3.LUT P1, PT, PT, PT, UP0, 0x80, 0x0 ;  /* 0x000000000000781c */ /* 0x000fe40003f2f008 */
[----:B------:R-:W-:Y:S02]  /*1410*/  ULOP3.LUT UR4, UR38, UR4, URZ, 0x3c, !UPT ;  /* 0x0000000426047292 */ /* 0x000fe4000f8e3c3f */
[----:B------:R-:W-:-:S04]  /*1420*/  SEL R0, R0, RZ, P1 ;  /* 0x000000ff00007207 */ /* 0x000fc80000800000 */
[----:B------:R-:W-:Y:S01]  /*1430*/  IMAD.U32 R15, RZ, RZ, UR4 ;  /* 0x00000004ff0f7e24 */ /* 0x000fe2000f8e00ff */
[----:B------:R-:W-:Y:S06]  /*1440*/  @!P0 BRA `(.L_x_21) ;  /* 0x0000000000048947 */ /* 0x000fec0003800000 */
[----:B------:R-:W-:Y:S01]  /*1450*/  BPT.TRAP 0x1 ;  /* 0x000000040000795c */ /* 0x000fe20000300000 */
.L_x_21:
[----:B------:R-:W-:Y:S01]  /*1460*/  SHF.R.U32.HI R8, RZ, 0x2, R18 ;  /* 0x00000002ff087819 */ /* 0x000fe20000011612 */
[C---:B------:R-:W-:Y:S01]  /*1470*/  IMAD.SHL.U32 R3, R18.reuse, 0x8, RZ ;  /* 0x0000000812037824 */ /* 0x040fe200078e00ff */
[----:B------:R-:W-:Y:S01]  /*1480*/  USHF.L.U32 UR4, UR39, 0xc, URZ ;  /* 0x0000000c27047899 */ /* 0x000fe2000800063f */
[----:B01----:R-:W-:Y:S01]  /*1490*/  IMAD.SHL.U32 R4, R18, 0x10, RZ ;  /* 0x0000001012047824 */ /* 0x003fe200078e00ff */
[C---:B------:R-:W-:Y:S01]  /*14a0*/  LOP3.LUT R6, R8.reuse, 0x3, RZ, 0xc0, !PT ;  /* 0x0000000308067812 */ /* 0x040fe200078ec0ff */
[----:B------:R-:W-:Y:S01]  /*14b0*/  IMAD.MOV.U32 R12, RZ, RZ, 0x90 ;  /* 0x00000090ff0c7424 */ /* 0x000fe200078e00ff */
[----:B------:R-:W-:Y:S01]  /*14c0*/  LOP3.LUT R7, R8, 0x4, RZ, 0xc0, !PT ;  /* 0x0000000408077812 */ /* 0x000fe200078ec0ff */
[----:B------:R-:W-:Y:S01]  /*14d0*/  IMAD.U32 R11, RZ, RZ, UR40 ;  /* 0x00000028ff0b7e24 */ /* 0x000fe2000f8e00ff */
[----:B------:R-:W-:Y:S02]  /*14e0*/  LOP3.LUT R3, R3, 0x18, R6, 0xe2, !PT ;  /* 0x0000001803037812 */ /* 0x000fe400078ee206 */
[----:B------:R-:W-:-:S02]  /*14f0*/  LOP3.LUT R10, R4, 0xe00, RZ, 0xc0, !PT ;  /* 0x00000e00040a7812 */ /* 0x000fc400078ec0ff */
[----:B------:R-:W-:Y:S02]  /*1500*/  LOP3.LUT R3, R3, R7, RZ, 0xfc, !PT ;  /* 0x0000000703037212 */ /* 0x000fe400078efcff */
[----:B------:R-:W-:Y:S02]  /*1510*/  LOP3.LUT P1, RZ, R8, 0x4, RZ, 0xc0, !PT ;  /* 0x0000000408ff7812 */ /* 0x000fe4000782c0ff */
[----:B------:R-:W-:Y:S02]  /*1520*/  LOP3.LUT R4, R3, R10, RZ, 0xfc, !PT ;  /* 0x0000000a03047212 */ /* 0x000fe400078efcff */
[----:B------:R-:W-:Y:S02]  /*1530*/  SEL R12, R12, 0x70, !P1 ;  /* 0x000000700c0c7807 */ /* 0x000fe40004800000 */
[----:B------:R-:W-:Y:S02]  /*1540*/  LOP3.LUT R3, R4, UR4, RZ, 0xfc, !PT ;  /* 0x0000000404037c12 */ /* 0x000fe4000f8efcff */
[----:B------:R-:W-:-:S02]  /*1550*/  SHF.L.U32 R14, R15, 0x1f, RZ ;  /* 0x0000001f0f0e7819 */ /* 0x000fc400000006ff */
[----:B------:R-:W-:Y:S01]  /*1560*/  ISETP.NE.AND P2, PT, R11, 0x1, PT ;  /* 0x000000010b00780c */ /* 0x000fe20003f45270 */
[--C-:B------:R-:W-:Y:S02]  /*1570*/  IMAD R5, R3, 0x4, R24.reuse ;  /* 0x0000000403057824 */ /* 0x100fe400078e0218 */
[----:B------:R-:W-:Y:S02]  /*1580*/  IMAD R3, R0, 0x8, R24 ;  /* 0x0000000800037824 */ /* 0x000fe400078e0218 */
[----:B------:R-:W-:Y:S02]  /*1590*/  IMAD.IADD R9, R5, 0x1, R12 ;  /* 0x0000000105097824 */ /* 0x000fe400078e020c */
[----:B------:R0:W1:Y:S01]  /*15a0*/  SYNCS.PHASECHK.TRANS64.TRYWAIT P1, [R3+URZ], R14 ;  /* 0x0000000e030075a7 */ /* 0x000062000802017f */
[----:B------:R0:W2:Y:S05]  /*15b0*/  LDS R160, [R5+0x800] ;  /* 0x0008000005a07984 */ /* 0x0000aa0000000800 */
[----:B------:R-:W-:Y:S05]  /*15c0*/  WARPSYNC.ALL ;  /* 0x0000000000007948 */ /* 0x000fea0003800000 */
[----:B------:R-:W-:Y:S04]  /*15d0*/  LDS R161, [R5+0xc00] ;  /* 0x000c000005a17984 */ /* 0x000fe80000000800 */
[----:B------:R-:W-:Y:S04]  /*15e0*/  LDS R164, [R5+0x900] ;  /* 0x0009000005a47984 */ /* 0x000fe80000000800 */
[----:B------:R-:W-:Y:S04]  /*15f0*/  LDS R165, [R5+0xd00] ;  /* 0x000d000005a57984 */ /* 0x000fe80000000800 */
[----:B------:R-:W-:Y:S04]  /*1600*/  LDS R162, [R9+0x800] ;  /* 0x0008000009a27984 */ /* 0x000fe80000000800 */
[----:B------:R-:W2:Y:S04]  /*1610*/  LDS R163, [R9+0xc00] ;  /* 0x000c000009a37984 */ /* 0x000ea80000000800 */
[----:B------:R-:W-:Y:S04]  /*1620*/  LDS R166, [R9+0x900] ;  /* 0x0009000009a67984 */ /* 0x000fe80000000800 */
[----:B------:R-:W3:Y:S01]  /*1630*/  LDS R167, [R9+0xd00] ;  /* 0x000d000009a77984 */ /* 0x000ee20000000800 */
[----:B------:R-:W-:Y:S01]  /*1640*/  R2UR UR4, R25 ;  /* 0x00000000190472ca */ /* 0x000fe200000e0000 */
[----:B------:R-:W-:Y:S01]  /*1650*/  UMOV UR11, 0x40000040 ;  /* 0x40000040000b7882 */ /* 0x000fe20000000000 */
[----:B--2---:R-:W-:-:S11]  /*1660*/  WARPGROUP.ARRIVE ;  /* 0x00000000000079c5 */ /* 0x004fd60000000000 */
[----:B------:R-:W-:-:S04]  /*1670*/  USHF.R.U32.HI UR4, URZ, 0x4, UR4 ;  /* 0x000000043f047899 */ /* 0x000fc80008011604 */
[----:B------:R-:W-:-:S04]  /*1680*/  ULOP3.LUT UR4, UR4, 0x3fff, URZ, 0xc0, !UPT ;  /* 0x00003fff04047892 */ /* 0x000fc8000f8ec03f */
[----:B------:R-:W-:-:S04]  /*1690*/  ULOP3.LUT UR7, UR4, 0x10000, URZ, 0xfc, !UPT ;  /* 0x0001000004077892 */ /* 0x000fc8000f8efc3f */
[----:B------:R-:W-:-:S04]  /*16a0*/  ULEA UR4, UR39, UR7, 0xb ;  /* 0x0000000727047291 */ /* 0x000fc8000f8e583f */
[----:B------:R-:W-:-:S03]  /*16b0*/  UIADD3 UR6, UR4, 0x2, URZ ;  /* 0x0000000204067890 */ /* 0x000fc6000fffe03f */
[----:B------:R-:W-:Y:S02]  /*16c0*/  UMOV UR10, UR4 ;  /* 0x00000004000a7c82 */ /* 0x000fe40008000000 */
[----:B------:R-:W-:Y:S01]  /*16d0*/  HGMMA.64x256x8.F32.TF32 R24, R160, gdesc[UR8], RZ, !UPT, gsb0 ;  /* 0x07e00008a0187df0 */ /* 0x000fe2000c0028ff */
[----:B------:R-:W-:Y:S01]  /*16e0*/  UMOV UR11, 0x40000040 ;  /* 0x40000040000b7882 */ /* 0x000fe20000000000 */
[----:B------:R-:W-:Y:S01]  /*16f0*/  UMOV UR10, UR6 ;  /* 0x00000006000a7c82 */ /* 0x000fe20008000000 */
[----:B------:R-:W-:Y:S02]  /*1700*/  UIADD3 UR6, UR4, 0x4, URZ ;  /* 0x0000000404067890 */ /* 0x000fe4000fffe03f */
[----:B------:R-:W-:Y:S01]  /*1710*/  UIADD3 UR4, UR4, 0x6, URZ ;  /* 0x0000000604047890 */ /* 0x000fe2000fffe03f */
[----:B------:R-:W-:Y:S02]  /*1720*/  WARPGROUP.DEPBAR.LE gsb0, 0x0 ;  /* 0x00008000000079c5 */ /* 0x000fe40000010000 */
[----:B---3--:R-:W-:-:S15]  /*1730*/  WARPGROUP.ARRIVE ;  /* 0x00000000000079c5 */ /* 0x008fde0000000000 */
[----:B------:R-:W-:-:S05]  /*1740*/  NOP ;  /* 0x0000000000007918 */ /* 0x000fca0000000000 */
[----:B------:R-:W-:Y:S01]  /*1750*/  HGMMA.64x256x8.F32.TF32 R24, R164, gdesc[UR8], R24, gsb0 ;  /* 0x07e00008a4187df0 */ /* 0x000fe20008002818 */
[----:B------:R-:W-:Y:S01]  /*1760*/  UMOV UR10, UR6 ;  /* 0x00000006000a7c82 */ /* 0x000fe20008000000 */
[----:B------:R-:W-:Y:S01]  /*1770*/  UMOV UR11, 0x40000040 ;  /* 0x40000040000b7882 */ /* 0x000fe20000000000 */
[----:B------:R-:W-:Y:S02]  /*1780*/  WARPGROUP.DEPBAR.LE gsb0, 0x0 ;  /* 0x00008000000079c5 */ /* 0x000fe40000010000 */
[----:B------:R-:W-:Y:S04]  /*1790*/  LDS R160, [R5+0xa00] ;  /* 0x000a000005a07984 */ /* 0x000fe80000000800 */
[----:B------:R-:W-:Y:S04]  /*17a0*/  LDS R161, [R5+0xe00] ;  /* 0x000e000005a17984 */ /* 0x000fe80000000800 */
[----:B------:R-:W-:Y:S04]  /*17b0*/  LDS R162, [R9+0xa00] ;  /* 0x000a000009a27984 */ /* 0x000fe80000000800 */
[----:B------:R-:W2:Y:S02]  /*17c0*/  LDS R163, [R9+0xe00] ;  /* 0x000e000009a37984 */ /* 0x000ea40000000800 */
[----:B--2---:R-:W-:-:S09]  /*17d0*/  WARPGROUP.ARRIVE ;  /* 0x00000000000079c5 */ /* 0x004fd20000000000 */
        /* <DEDUP_REMOVED lines=9> */
[----:B------:R-:W-:Y:S03]  /*1870*/  HGMMA.64x256x8.F32.TF32 R24, R160, gdesc[UR8], R24, gsb0 ;  /* 0x07e00008a0187df0 */ /* 0x000fe60008002818 */
[----:B------:R-:W-:Y:S02]  /*1880*/  WARPGROUP.DEPBAR.LE gsb0, 0x0 ;  /* 0x00008000000079c5 */ /* 0x000fe40000010000 */
[----:B------:R-:W-:Y:S05]  /*1890*/  @!P2 BRA `(.L_x_22) ;  /* 0x0000000800c8a947 */ /* 0x000fea0003800000 */
[----:B------:R-:W-:Y:S05]  /*18a0*/  @!P0 BRA `(.L_x_23) ;  /* 0x0000000000048947 */ /* 0x000fea0003800000 */
[----:B------:R-:W-:Y:S01]  /*18b0*/  BPT.TRAP 0x1 ;  /* 0x000000040000795c */ /* 0x000fe20000300000 */
.L_x_23:
[----:B-1----:R-:W-:Y:S05]  /*18c0*/  @P1 BRA `(.L_x_24) ;  /* 0x0000000000181947 */ /* 0x002fea0003800000 */
[----:B------:R-:W1:Y:S01]  /*18d0*/  S2UR UR5, SR_CgaCtaId ;  /* 0x00000000000579c3 */ /* 0x000e620000008800 */
[----:B------:R-:W-:Y:S02]  /*18e0*/  UMOV UR4, 0x400 ;  /* 0x0000040000047882 */ /* 0x000fe40000000000 */
[----:B-1----:R-:W-:-:S06]  /*18f0*/  ULEA UR4, UR5, UR4, 0x18 ;  /* 0x0000000405047291 */ /* 0x002fcc000f8ec03f */
[----:B0-----:R-:W-:-:S04]  /*1900*/  LEA R3, R0, UR4, 0x3 ;  /* 0x0000000400037c11 */ /* 0x001fc8000f8e18ff */
[----:B------:R-:W0:Y:S02]  /*1910*/  SYNCS.PHASECHK.TRANS64.TRYWAIT P1, [R3+URZ], R14 ;  /* 0x0000000e030075a7 */ /* 0x000e24000802017f */
[----:B0-----:R-:W-:Y:S05]  /*1920*/  @!P1 BRA `(.L_x_25) ;  /* 0x000000ac009c9947 */ /* 0x001fea0003800000 */
.L_x_24:
[----:B------:R-:W1:Y:S01]  /*1930*/  S2UR UR5, SR_CgaCtaId ;  /* 0x00000000000579c3 */ /* 0x000e620000008800 */
[----:B------:R-:W-:Y:S01]  /*1940*/  IMAD.SHL.U32 R9, R0, 0x1000, RZ ;  /* 0x0000100000097824 */ /* 0x000fe200078e00ff */
[----:B------:R-:W-:-:S04]  /*1950*/  UMOV UR4, 0x400 ;  /* 0x0000040000047882 */ /* 0x000fc80000000000 */
[----:B0-----:R-:W-:Y:S02]  /*1960*/  LOP3.LUT R3, R9, R4, RZ, 0xfc, !PT ;  /* 0x0000000409037212 */ /* 0x001fe400078efcff */
[----:B------:R-:W0:Y:S01]  /*1970*/  LDC R11, c[0x0][0x28c] ;  /* 0x0000a300ff0b7b82 */ /* 0x000e220000000800 */
[----:B-1----:R-:W-:-:S03]  /*1980*/  ULEA UR9, UR5, UR4, 0x18 ;  /* 0x0000000405097291 */ /* 0x002fc6000f8ec03f */
[----:B------:R-:W-:-:S03]  /*1990*/  UMOV UR4, UR39 ;  /* 0x0000002700047c82 */ /* 0x000fc60008000000 */
[----:B------:R-:W-:Y:S02]  /*19a0*/  LEA R3, R3, UR9, 0x2 ;  /* 0x0000000903037c11 */ /* 0x000fe4000f8e10ff */
[----:B0-----:R-:W-:-:S03]  /*19b0*/  ISETP.GE.AND P1, PT, R11, 0x41, PT ;  /* 0x000000410b00780c */ /* 0x001fc60003f26270 */
[----:B------:R-:W-:Y:S01]  /*19c0*/  IMAD.IADD R5, R12, 0x1, R3 ;  /* 0x000000010c057824 */ /* 0x000fe200078e0203 */
[----:B------:R0:W1:Y:S04]  /*19d0*/  LDS R164, [R3+0x800] ;  /* 0x0008000003a47984 */ /* 0x0000680000000800 */
[----:B------:R0:W2:Y:S04]  /*19e0*/  LDS R165, [R3+0xc00] ;  /* 0x000c000003a57984 */ /* 0x0000a80000000800 */
[----:B------:R0:W3:Y:S04]  /*19f0*/  LDS R166, [R5+0x800] ;  /* 0x0008000005a67984 */ /* 0x0000e80000000800 */
[----:B------:R0:W4:Y:S01]  /*1a00*/  LDS R167, [R5+0xc00] ;  /* 0x000c000005a77984 */ /* 0x0001220000000800 */
[----:B------:R-:W-:Y:S05]  /*1a10*/  @!P1 BRA `(.L_x_26) ;  /* 0x00000004008c9947 */ /* 0x000fea0003800000 */
[----:B------:R-:W-:Y:S01]  /*1a20*/  R2UR UR6, R0 ;  /* 0x00000000000672ca */ /* 0x000fe200000e0000 */
[----:B------:R-:W-:-:S06]  /*1a30*/  UIADD3 UR4, UR40, -0x1, URZ ;  /* 0xffffffff28047890 */ /* 0x000fcc000fffe03f */
[----:B0-----:R-:W-:Y:S01]  /*1a40*/  IMAD.U32 R3, RZ, RZ, UR4 ;  /* 0x00000004ff037e24 */ /* 0x001fe2000f8e00ff */
[----:B------:R-:W-:-:S07]  /*1a50*/  UMOV UR4, UR39 ;  /* 0x0000002700047c82 */ /* 0x000fce0008000000 */
.L_x_34:
[----:B------:R-:W-:-:S04]  /*1a60*/  UIADD3 UR5, UR6, 0x1, URZ ;  /* 0x0000000106057890 */ /* 0x000fc8000fffe03f */
[----:B------:R-:W-:-:S04]  /*1a70*/  UISETP.NE.AND UP0, UPT, UR5, 0x4, UPT ;  /* 0x000000040500788c */ /* 0x000fc8000bf05270 */
[----:B------:R-:W-:Y:S02]  /*1a80*/  USEL UR8, URZ, 0x1, UP0 ;  /* 0x000000013f087887 */ /* 0x000fe40008000000 */
[----:B------:R-:W-:-:S04]  /*1a90*/  USEL UR5, UR5, URZ, UP0 ;  /* 0x0000003f05057287 */ /* 0x000fc80008000000 */
[----:B------:R-:W-:Y:S02]  /*1aa0*/  LOP3.LUT R15, R15, UR8, RZ, 0x3c, !PT ;  /* 0x000000080f0f7c12 */ /* 0x000fe4000f8e3cff */
[----:B------:R-:W-:Y:S01]  /*1ab0*/  IMAD.U32 R0, RZ, RZ, UR5 ;  /* 0x00000005ff007e24 */ /* 0x000fe2000f8e00ff */
[----:B0-----:R-:W-:Y:S06]  /*1ac0*/  @!P0 BRA `(.L_x_27) ;  /* 0x0000000000048947 */ /* 0x001fec0003800000 */
[----:B------:R-:W-:Y:S01]  /*1ad0*/  BPT.TRAP 0x1 ;  /* 0x000000040000795c */ /* 0x000fe20000300000 */
.L_x_27:
[----:B------:R-:W0:Y:S01]  /*1ae0*/  S2UR UR5, SR_CgaCtaId ;  /* 0x00000000000579c3 */ /* 0x000e220000008800 */
[----:B------:R-:W-:Y:S01]  /*1af0*/  UMOV UR9, 0x400 ;  /* 0x0000040000097882 */ /* 0x000fe20000000000 */
[----:B------:R-:W-:Y:S01]  /*1b00*/  SHF.L.U32 R20, R15, 0x1f, RZ ;  /* 0x0000001f0f147819 */ /* 0x000fe200000006ff */
[----:B------:R-:W-:Y:S01]  /*1b10*/  ULEA UR8, UR6, UR7, 0xb ;  /* 0x0000000706087291 */ /* 0x000fe2000f8e583f */
[C---:B------:R-:W-:Y:S01]  /*1b20*/  IMAD.SHL.U32 R10, R18.reuse, 0x10, RZ ;  /* 0x00000010120a7824 */ /* 0x040fe200078e00ff */
[----:B------:R-:W-:Y:S01]  /*1b30*/  UMOV UR11, 0x40000040 ;  /* 0x40000040000b7882 */ /* 0x000fe20000000000 */
[----:B------:R-:W-:Y:S01]  /*1b40*/  SHF.R.U32.HI R8, RZ, 0x2, R18 ;  /* 0x00000002ff087819 */ /* 0x000fe20000011612 */
[----:B------:R-:W-:Y:S02]  /*1b50*/  IMAD.SHL.U32 R5, R18, 0x8, RZ ;  /* 0x0000000812057824 */ /* 0x000fe400078e00ff */
[----:B------:R-:W-:Y:S01]  /*1b60*/  LOP3.LUT R10, R10, 0xe00, RZ, 0xc0, !PT ;  /* 0x00000e000a0a7812 */ /* 0x000fe200078ec0ff */
[----:B------:R-:W-:Y:S01]  /*1b70*/  UMOV UR10, UR8 ;  /* 0x00000008000a7c82 */ /* 0x000fe20008000000 */
[C---:B------:R-:W-:Y:S01]  /*1b80*/  LOP3.LUT R7, R8.reuse, 0x4, RZ, 0xc0, !PT ;  /* 0x0000000408077812 */ /* 0x040fe200078ec0ff */
[----:B------:R-:W-:Y:S01]  /*1b90*/  IMAD.U32 R22, RZ, RZ, UR6 ;  /* 0x00000006ff167e24 */ /* 0x000fe2000f8e00ff */
[----:B------:R-:W-:Y:S01]  /*1ba0*/  LOP3.LUT R6, R8, 0x3, RZ, 0xc0, !PT ;  /* 0x0000000308067812 */ /* 0x000fe200078ec0ff */
[----:B------:R-:W-:Y:S01]  /*1bb0*/  UIADD3 UR6, UR8, 0x2, URZ ;  /* 0x0000000208067890 */ /* 0x000fe2000fffe03f */
[----:B------:R-:W-:-:S04]  /*1bc0*/  LOP3.LUT R9, R10, R7, RZ, 0xfc, !PT ;  /* 0x000000070a097212 */ /* 0x000fc800078efcff */
[----:B------:R-:W-:-:S04]  /*1bd0*/  LOP3.LUT R14, R9, R6, RZ, 0xfc, !PT ;  /* 0x00000006090e7212 */ /* 0x000fc800078efcff */
[----:B------:R-:W-:Y:S01]  /*1be0*/  LOP3.LUT R5, R14, 0x18, R5, 0xf8, !PT ;  /* 0x000000180e057812 */ /* 0x000fe200078ef805 */
[----:B0-----:R-:W-:-:S04]  /*1bf0*/  ULEA UR9, UR5, UR9, 0x18 ;  /* 0x0000000905097291 */ /* 0x001fc8000f8ec03f */
[----:B------:R-:W-:Y:S02]  /*1c00*/  IMAD R5, R22, 0x1000, R5 ;  /* 0x0000100016057824 */ /* 0x000fe400078e0205 */
[----:B------:R-:W-:-:S03]  /*1c10*/  LEA R11, R0, UR9, 0x3 ;  /* 0x00000009000b7c11 */ /* 0x000fc6000f8e18ff */
[----:B------:R-:W-:Y:S01]  /*1c20*/  LEA R5, R5, UR9, 0x2 ;  /* 0x0000000905057c11 */ /* 0x000fe2000f8e10ff */
[----:B------:R0:W0:Y:S01]  /*1c30*/  SYNCS.PHASECHK.TRANS64.TRYWAIT P1, [R11+URZ], R20 ;  /* 0x000000140b0075a7 */ /* 0x000022000802017f */
[----:B-1234-:R-:W-:-:S03]  /*1c40*/  WARPGROUP.ARRIVE ;  /* 0x00000000000079c5 */ /* 0x01efc60000000000 */
[----:B------:R-:W-:-:S03]  /*1c50*/  IMAD.IADD R9, R12, 0x1, R5 ;  /* 0x000000010c097824 */ /* 0x000fc600078e0205 */
[----:B------:R-:W-:Y:S01]  /*1c60*/  HGMMA.64x256x8.F32.TF32 R24, R164, gdesc[UR8], R24, gsb0 ;  /* 0x07e00008a4187df0 */ /* 0x000fe20008002818 */
[----:B------:R-:W-:Y:S01]  /*1c70*/  UMOV UR10, UR6 ;  /* 0x00000006000a7c82 */ /* 0x000fe20008000000 */
[----:B------:R-:W-:Y:S01]  /*1c80*/  UMOV UR11, 0x40000040 ;  /* 0x40000040000b7882 */ /* 0x000fe20000000000 */
[----:B------:R-:W-:Y:S02]  /*1c90*/  WARPGROUP.DEPBAR.LE gsb0, 0x0 ;  /* 0x00008000000079c5 */ /* 0x000fe40000010000 */
[----:B------:R-:W-:Y:S04]  /*1ca0*/  LDS R164, [R5+0x900] ;  /* 0x0009000005a47984 */ /* 0x000fe80000000800 */
[----:B------:R-:W-:Y:S04]  /*1cb0*/  LDS R165, [R5+0xd00] ;  /* 0x000d000005a57984 */ /* 0x000fe80000000800 */
[----:B------:R-:W-:Y:S04]  /*1cc0*/  LDS R166, [R9+0x900] ;  /* 0x0009000009a67984 */ /* 0x000fe80000000800 */
[----:B------:R-:W1:Y:S02]  /*1cd0*/  LDS R167, [R9+0xd00] ;  /* 0x000d000009a77984 */ /* 0x000e640000000800 */
[----:B-1----:R-:W-:-:S09]  /*1ce0*/  WARPGROUP.ARRIVE ;  /* 0x00000000000079c5 */ /* 0x002fd20000000000 */
[----:B------:R-:W-:Y:S03]  /*1cf0*/  HGMMA.64x256x8.F32.TF32 R24, R164, gdesc[UR8], R24, gsb0 ;  /* 0x07e00008a4187df0 */ /* 0x000fe60008002818 */
[----:B------:R-:W-:Y:S02]  /*1d00*/  WARPGROUP.DEPBAR.LE gsb0, 0x0 ;  /* 0x00008000000079c5 */ /* 0x000fe40000010000 */
[----:B------:R1:W2:Y:S04]  /*1d10*/  LDS R160, [R5+0xa00] ;  /* 0x000a000005a07984 */ /* 0x0002a80000000800 */
[----:B------:R1:W3:Y:S04]  /*1d20*/  LDS R161, [R5+0xe00] ;  /* 0x000e000005a17984 */ /* 0x0002e80000000800 */
[----:B------:R1:W4:Y:S04]  /*1d30*/  LDS R162, [R9+0xa00] ;  /* 0x000a000009a27984 */ /* 0x0003280000000800 */
[----:B------:R1:W0:Y:S01]  /*1d40*/  LDS R163, [R9+0xe00] ;  /* 0x000e000009a37984 */ /* 0x0002220000000800 */
[----:B------:R-:W-:Y:S05]  /*1d50*/  @!P0 BRA `(.L_x_28) ;  /* 0x0000000000048947 */ /* 0x000fea0003800000 */
[----:B------:R-:W-:Y:S01]  /*1d60*/  BPT.TRAP 0x1 ;  /* 0x000000040000795c */ /* 0x000fe20000300000 */
.L_x_28:
[----:B------:R-:W-:Y:S01]  /*1d70*/  ULEA UR5, UR4, UR9, 0x3 ;  /* 0x0000000904057291 */ /* 0x000fe2000f8e183f */
[----:B------:R-:W-:-:S03]  /*1d80*/  ISETP.GT.U32.AND P2, PT, R19, 0x1, PT ;  /* 0x000000011300780c */ /* 0x000fc60003f44070 */
[----:B------:R-:W-:-:S04]  /*1d90*/  UIADD3 UR5, UR5, 0x20, URZ ;  /* 0x0000002005057890 */ /* 0x000fc8000fffe03f */
[----:B------:R-:W-:-:S09]  /*1da0*/  UPRMT UR5, URZ, 0x654, UR5 ;  /* 0x000006543f057896 */ /* 0x000fd20008000005 */
[----:B------:R-:W-:Y:S01]  /*1db0*/  SYNCS.ARRIVE.TRANS64.RED.A1T0 RZ, [UR5], RZ ;  /* 0x000000ffffff79a7 */ /* 0x000fe20008100405 */
[----:B------:R-:W-:Y:S05]  /*1dc0*/  @P2 BRA `(.L_x_29) ;  /* 0x0000000000042947 */ /* 0x000fea0003800000 */
[----:B------:R-:W-:Y:S01]  /*1dd0*/  BPT.TRAP 0x1 ;  /* 0x000000040000795c */ /* 0x000fe20000300000 */
.L_x_29:
[----:B------:R-:W-:Y:S01]  /*1de0*/  UIADD3 UR6, UR8, 0x4, URZ ;  /* 0x0000000408067890 */ /* 0x000fe2000fffe03f */
[----:B0-234-:R-:W-:Y:S01]  /*1df0*/  WARPGROUP.ARRIVE ;  /* 0x00000000000079c5 */ /* 0x01dfe20000000000 */
[----:B------:R-:W-:Y:S01]  /*1e00*/  UMOV UR11, 0x40000040 ;  /* 0x40000040000b7882 */ /* 0x000fe20000000000 */
[----:B------:R-:W-:-:S04]  /*1e10*/  UIADD3 UR4, UR4, 0x1, URZ ;  /* 0x0000000104047890 */ /* 0x000fc8000fffe03f */
[----:B------:R-:W-:Y:S01]  /*1e20*/  UMOV UR10, UR6 ;  /* 0x00000006000a7c82 */ /* 0x000fe20008000000 */
[----:B------:R-:W-:Y:S01]  /*1e30*/  UISETP.NE.AND UP0, UPT, UR4, 0x4, UPT ;  /* 0x000000040400788c */ /* 0x000fe2000bf05270 */
[----:B------:R-:W-:Y:S03]  /*1e40*/  HGMMA.64x256x8.F32.TF32 R24, R160, gdesc[UR8], R24, gsb0 ;  /* 0x07e00008a0187df0 */ /* 0x000fe60008002818 */
[----:B------:R-:W-:Y:S01]  /*1e50*/  USEL UR4, UR4, URZ, UP0 ;  /* 0x0000003f04047287 */ /* 0x000fe20008000000 */
[----:B------:R-:W-:Y:S02]  /*1e60*/  WARPGROUP.DEPBAR.LE gsb0, 0x0 ;  /* 0x00008000000079c5 */ /* 0x000fe40000010000 */
[----:B------:R0:W2:Y:S04]  /*1e70*/  LDS R160, [R5+0xb00] ;  /* 0x000b000005a07984 */ /* 0x0000a80000000800 */
[----:B------:R0:W3:Y:S04]  /*1e80*/  LDS R161, [R5+0xf00] ;  /* 0x000f000005a17984 */ /* 0x0000e80000000800 */
[----:B------:R0:W4:Y:S04]  /*1e90*/  LDS R162, [R9+0xb00] ;  /* 0x000b000009a27984 */ /* 0x0001280000000800 */
[----:B------:R0:W0:Y:S01]  /*1ea0*/  LDS R163, [R9+0xf00] ;  /* 0x000f000009a37984 */ /* 0x0000220000000800 */
[----:B------:R-:W-:Y:S05]  /*1eb0*/  @!P0 BRA `(.L_x_30) ;  /* 0x0000000000048947 */ /* 0x000fea0003800000 */
[----:B------:R-:W-:Y:S01]  /*1ec0*/  BPT.TRAP 0x1 ;  /* 0x000000040000795c */ /* 0x000fe20000300000 */
.L_x_30:
[----:B01----:R-:W-:Y:S01]  /*1ed0*/  IMAD.SHL.U32 R9, R0, 0x1000, RZ ;  /* 0x0000100000097824 */ /* 0x003fe200078e00ff */
[----:B------:R-:W-:Y:S04]  /*1ee0*/  BSSY B0, `(.L_x_31) ;  /* 0x0000007000007945 */ /* 0x000fe80003800000 */
[----:B------:R-:W-:-:S04]  /*1ef0*/  LOP3.LUT R5, R9, R4, RZ, 0xfc, !PT ;  /* 0x0000000409057212 */ /* 0x000fc800078efcff */
[----:B------:R-:W-:-:S05]  /*1f00*/  LEA R5, R5, UR9, 0x2 ;  /* 0x0000000905057c11 */ /* 0x000fca000f8e10ff */
[----:B------:R-:W-:Y:S01]  /*1f10*/  IMAD.IADD R13, R12, 0x1, R5 ;  /* 0x000000010c0d7824 */ /* 0x000fe200078e0205 */
[----:B------:R-:W-:Y:S06]  /*1f20*/  @P1 BRA `(.L_x_32) ;  /* 0x0000000000081947 */ /* 0x000fec0003800000 */
[----:B------:R-:W0:Y:S02]  /*1f30*/  SYNCS.PHASECHK.TRANS64.TRYWAIT P1, [R11+URZ], R20 ;  /* 0x000000140b0075a7 */ /* 0x000e24000802017f */
[----:B0-----:R-:W-:Y:S05]  /*1f40*/  @!P1 BRA `(.L_x_33) ;  /* 0x000000a800289947 */ /* 0x001fea0003800000 */
.L_x_32:
[----:B------:R-:W-:Y:S05]  /*1f50*/  BSYNC B0 ;  /* 0x0000000000007941 */ /* 0x000fea0003800000 */
.L_x_31:
[----:B------:R1:W0:Y:S01]  /*1f60*/  LDS R164, [R5+0x800] ;  /* 0x0008000005a47984 */ /* 0x0002220000000800 */
[----:B------:R-:W-:Y:S05]  /*1f70*/  WARPSYNC.ALL ;  /* 0x0000000000007948 */ /* 0x000fea0003800000 */
[----:B------:R1:W0:Y:S04]  /*1f80*/  LDS R165, [R5+0xc00] ;  /* 0x000c000005a57984 */ /* 0x0002280000000800 */
[----:B------:R1:W0:Y:S04]  /*1f90*/  LDS R166, [R13+0x800] ;  /* 0x000800000da67984 */ /* 0x0002280000000800 */
[----:B------:R1:W0:Y:S01]  /*1fa0*/  LDS R167, [R13+0xc00] ;  /* 0x000c00000da77984 */ /* 0x0002220000000800 */
[----:B------:R-:W-:Y:S01]  /*1fb0*/  UIADD3 UR6, UR8, 0x6, URZ ;  /* 0x0000000608067890 */ /* 0x000fe2000fffe03f */
[----:B--234-:R-:W-:Y:S01]  /*1fc0*/  WARPGROUP.ARRIVE ;  /* 0x00000000000079c5 */ /* 0x01cfe20000000000 */
[----:B------:R-:W-:Y:S01]  /*1fd0*/  UMOV UR11, 0x40000040 ;  /* 0x40000040000b7882 */ /* 0x000fe20000000000 */
[C---:B------:R-:W-:Y:S01]  /*1fe0*/  ISETP.GT.AND P1, PT, R3.reuse, 0x2, PT ;  /* 0x000000020300780c */ /* 0x040fe20003f24270 */
[----:B------:R-:W-:-:S03]  /*1ff0*/  VIADD R3, R3, 0xffffffff ;  /* 0xffffffff03037836 */ /* 0x000fc60000000000 */
[----:B------:R-:W-:Y:S01]  /*2000*/  UMOV UR10, UR6 ;  /* 0x00000006000a7c82 */ /* 0x000fe20008000000 */
[----:B------:R-:W-:Y:S01]  /*2010*/  R2UR UR6, R0 ;  /* 0x00000000000672ca */ /* 0x000fe200000e0000 */
[----:B------:R-:W-:Y:S03]  /*2020*/  HGMMA.64x256x8.F32.TF32 R24, R160, gdesc[UR8], R24, gsb0 ;  /* 0x07e00008a0187df0 */ /* 0x000fe60008002818 */
[----:B------:R-:W-:-:S04]  /*2030*/  WARPGROUP.DEPBAR.LE gsb0, 0x0 ;  /* 0x00008000000079c5 */ /* 0x000fc80000010000 */
[----:B-1----:R-:W-:Y:S07]  /*2040*/  @P1 BRA `(.L_x_34) ;  /* 0xfffffff800841947 */ /* 0x002fee000383ffff */
.L_x_26:
[----:B0-----:R-:W-:Y:S01]  /*2050*/  IMAD.MOV.U32 R5, RZ, RZ, 0x40000040 ;  /* 0x40000040ff057424 */ /* 0x001fe200078e00ff */
[----:B------:R-:W-:Y:S01]  /*2060*/  LEA R4, R0, UR7, 0xb ;  /* 0x0000000700047c11 */ /* 0x000fe2000f8e58ff */
[----:B-1234-:R-:W-:Y:S01]  /*2070*/  WARPGROUP.ARRIVE ;  /* 0x00000000000079c5 */ /* 0x01efe20000000000 */
[----:B------:R-:W-:Y:S01]  /*2080*/  IMAD.SHL.U32 R0, R18, 0x8, RZ ;  /* 0x0000000812007824 */ /* 0x000fe200078e00ff */
[----:B------:R-:W-:Y:S02]  /*2090*/  LOP3.LUT R7, R6, R10, R7, 0xfe, !PT ;  /* 0x0000000a06077212 */ /* 0x000fe400078efe07 */
[C---:B------:R-:W-:Y:S01]  /*20a0*/  R2UR UR6, R4.reuse ;  /* 0x00000000040672ca */ /* 0x040fe200000e0000 */
[----:B------:R-:W-:Y:S01]  /*20b0*/  VIADD R6, R4, 0x2 ;  /* 0x0000000204067836 */ /* 0x000fe20000000000 */
[----:B------:R-:W-:Y:S02]  /*20c0*/  R2UR UR7, R5 ;  /* 0x00000000050772ca */ /* 0x000fe400000e0000 */
[----:B------:R-:W-:Y:S01]  /*20d0*/  LOP3.LUT R0, R7, 0x18, R0, 0xf8, !PT ;  /* 0x0000001807007812 */ /* 0x000fe200078ef800 */
[----:B------:R-:W-:-:S04]  /*20e0*/  IMAD.MOV.U32 R7, RZ, RZ, 0x40000040 ;  /* 0x40000040ff077424 */ /* 0x000fc800078e00ff */
[----:B------:R-:W-:-:S05]  /*20f0*/  IMAD.IADD R9, R0, 0x1, R9 ;  /* 0x0000000100097824 */ /* 0x000fca00078e0209 */
[----:B------:R-:W-:Y:S01]  /*2100*/  LEA R9, R9, UR9, 0x2 ;  /* 0x0000000909097c11 */ /* 0x000fe2000f8e10ff */
[----:B------:R-:W-:Y:S01]  /*2110*/  HGMMA.64x256x8.F32.TF32 R24, R164, gdesc[UR4], R24, gsb0 ;  /* 0x07e00004a4187df0 */ /* 0x000fe20008002818 */
[----:B------:R-:W-:Y:S02]  /*2120*/  R2UR UR6, R6 ;  /* 0x00000000060672ca */ /* 0x000fe400000e0000 */
[----:B------:R-:W-:Y:S01]  /*2130*/  R2UR UR7, R7 ;  /* 0x00000000070772ca */ /* 0x000fe200000e0000 */
[----:B------:R-:W-:Y:S01]  /*2140*/  IMAD.IADD R12, R12, 0x1, R9 ;  /* 0x000000010c0c7824 */ /* 0x000fe200078e0209 */
[----:B------:R-:W-:Y:S02]  /*2150*/  WARPGROUP.DEPBAR.LE gsb0, 0x0 ;  /* 0x00008000000079c5 */ /* 0x000fe40000010000 */
[----:B------:R-:W-:Y:S04]  /*2160*/  LDS R160, [R9+0x900] ;  /* 0x0009000009a07984 */ /* 0x000fe80000000800 */
[----:B------:R-:W-:Y:S04]  /*2170*/  LDS R161, [R9+0xd00] ;  /* 0x000d000009a17984 */ /* 0x000fe80000000800 */
[----:B------:R-:W-:Y:S04]  /*2180*/  LDS R162, [R12+0x900] ;  /* 0x000900000ca27984 */ /* 0x000fe80000000800 */
[----:B------:R-:W0:Y:S02]  /*2190*/  LDS R163, [R12+0xd00] ;  /* 0x000d00000ca37984 */ /* 0x000e240000000800 */
[----:B0-----:R-:W-:-:S07]  /*21a0*/  WARPGROUP.ARRIVE ;  /* 0x00000000000079c5 */ /* 0x001fce0000000000 */
[----:B------:R-:W-:Y:S03]  /*21b0*/  HGMMA.64x256x8.F32.TF32 R24, R160, gdesc[UR4], R24, gsb0 ;  /* 0x07e00004a0187df0 */ /* 0x000fe60008002818 */
[----:B------:R-:W-:Y:S02]  /*21c0*/  WARPGROUP.DEPBAR.LE gsb0, 0x0 ;  /* 0x00008000000079c5 */ /* 0x000fe40000010000 */
[----:B------:R0:W1:Y:S04]  /*21d0*/  LDS R160, [R9+0xa00] ;  /* 0x000a000009a07984 */ /* 0x0000680000000800 */
[----:B------:R0:W2:Y:S04]  /*21e0*/  LDS R161, [R9+0xe00] ;  /* 0x000e000009a17984 */ /* 0x0000a80000000800 */
[----:B------:R0:W3:Y:S04]  /*21f0*/  LDS R162, [R12+0xa00] ;  /* 0x000a00000ca27984 */ /* 0x0000e80000000800 */
[----:B------:R0:W4:Y:S01]  /*2200*/  LDS R163, [R12+0xe00] ;  /* 0x000e00000ca37984 */ /* 0x0001220000000800 */
[----:B------:R-:W-:Y:S05]  /*2210*/  @!P0 BRA `(.L_x_35) ;  /* 0x0000000000048947 */ /* 0x000fea0003800000 */
[----:B------:R-:W-:Y:S01]  /*2220*/  BPT.TRAP 0x1 ;  /* 0x000000040000795c */ /* 0x000fe20000300000 */
.L_x_35:
[----:B------:R-:W-:Y:S01]  /*2230*/  ULEA UR4, UR4, UR9, 0x3 ;  /* 0x0000000904047291 */ /* 0x000fe2000f8e183f */
[----:B------:R-:W-:-:S03]  /*2240*/  ISETP.GT.U32.AND P1, PT, R19, 0x1, PT ;  /* 0x000000011300780c */ /* 0x000fc60003f24070 */
[----:B------:R-:W-:-:S04]  /*2250*/  UIADD3 UR4, UR4, 0x20, URZ ;  /* 0x0000002004047890 */ /* 0x000fc8000fffe03f */
[----:B------:R-:W-:-:S09]  /*2260*/  UPRMT UR4, URZ, 0x654, UR4 ;  /* 0x000006543f047896 */ /* 0x000fd20008000004 */
[----:B------:R-:W-:Y:S01]  /*2270*/  SYNCS.ARRIVE.TRANS64.RED.A1T0 RZ, [UR4], RZ ;  /* 0x000000ffffff79a7 */ /* 0x000fe20008100404 */
[----:B------:R-:W-:Y:S05]  /*2280*/  @P1 BRA `(.L_x_36) ;  /* 0x0000000000041947 */ /* 0x000fea0003800000 */
[----:B------:R-:W-:Y:S01]  /*2290*/  BPT.TRAP 0x1 ;  /* 0x000000040000795c */ /* 0x000fe20000300000 */
.L_x_36:
[C---:B------:R-:W-:Y:S01]  /*22a0*/  VIADD R6, R4.reuse, 0x4 ;  /* 0x0000000404067836 */ /* 0x040fe20000000000 */
[----:B-1234-:R-:W-:Y:S01]  /*22b0*/  WARPGROUP.ARRIVE ;  /* 0x00000000000079c5 */ /* 0x01efe20000000000 */
[----:B------:R-:W-:Y:S02]  /*22c0*/  IMAD.MOV.U32 R7, RZ, RZ, 0x40000040 ;  /* 0x40000040ff077424 */ /* 0x000fe400078e00ff */
[----:B------:R-:W-:Y:S01]  /*22d0*/  VIADD R4, R4, 0x6 ;  /* 0x0000000604047836 */ /* 0x000fe20000000000 */
[----:B------:R-:W-:Y:S01]  /*22e0*/  R2UR UR6, R6 ;  /* 0x00000000060672ca */ /* 0x000fe200000e0000 */
[----:B------:R-:W-:Y:S01]  /*22f0*/  IMAD.MOV.U32 R5, RZ, RZ, 0x40000040 ;  /* 0x40000040ff057424 */ /* 0x000fe200078e00ff */
[----:B------:R-:W-:-:S13]  /*2300*/  R2UR UR7, R7 ;  /* 0x00000000070772ca */ /* 0x000fda00000e0000 */
[----:B------:R-:W-:Y:S01]  /*2310*/  HGMMA.64x256x8.F32.TF32 R24, R160, gdesc[UR4], R24, gsb0 ;  /* 0x07e00004a0187df0 */ /* 0x000fe20008002818 */
[----:B------:R-:W-:Y:S02]  /*2320*/  R2UR UR6, R4 ;  /* 0x00000000040672ca */ /* 0x000fe400000e0000 */
[----:B------:R-:W-:Y:S01]  /*2330*/  R2UR UR7, R5 ;  /* 0x00000000050772ca */ /* 0x000fe200000e0000 */
[----:B------:R-:W-:Y:S02]  /*2340*/  WARPGROUP.DEPBAR.LE gsb0, 0x0 ;  /* 0x00008000000079c5 */ /* 0x000fe40000010000 */
[----:B------:R-:W-:Y:S04]  /*2350*/  LDS R160, [R9+0xb00] ;  /* 0x000b000009a07984 */ /* 0x000fe80000000800 */
[----:B------:R-:W-:Y:S04]  /*2360*/  LDS R161, [R9+0xf00] ;  /* 0x000f000009a17984 */ /* 0x000fe80000000800 */
[----:B------:R-:W-:Y:S04]  /*2370*/  LDS R162, [R12+0xb00] ;  /* 0x000b00000ca27984 */ /* 0x000fe80000000800 */
[----:B------:R-:W1:Y:S02]  /*2380*/  LDS R163, [R12+0xf00] ;  /* 0x000f00000ca37984 */ /* 0x000e640000000800 */
[----:B-1----:R-:W-:-:S08]  /*2390*/  WARPGROUP.ARRIVE ;  /* 0x00000000000079c5 */ /* 0x002fd00000000000 */
[----:B------:R-:W-:Y:S03]  /*23a0*/  HGMMA.64x256x8.F32.TF32 R24, R160, gdesc[UR4], R24, gsb0 ;  /* 0x07e00004a0187df0 */ /* 0x000fe60008002818 */
[----:B------:R-:W-:Y:S02]  /*23b0*/  WARPGROUP.DEPBAR.LE gsb0, 0x0 ;  /* 0x00008000000079c5 */ /* 0x000fe40000010000 */
.L_x_22:
[----:B------:R-:W-:Y:S05]  /*23c0*/  @!P0 BRA `(.L_x_37) ;  /* 0x0000000000048947 */ /* 0x000fea0003800000 */
[----:B------:R-:W-:Y:S01]  /*23d0*/  BPT.TRAP 0x1 ;  /* 0x000000040000795c */ /* 0x000fe20000300000 */
.L_x_37:
[----:B------:R-:W2:Y:S01]  /*23e0*/  S2UR UR6, SR_CgaCtaId ;  /* 0x00000000000679c3 */ /* 0x000ea20000008800 */
[----:B------:R-:W-:Y:S01]  /*23f0*/  UIADD3 UR39, UR40, UR39, URZ ;  /* 0x0000002728277290 */ /* 0x000fe2000fffe03f */
[----:B------:R-:W-:Y:S01]  /*2400*/  ISETP.GT.U32.AND P0, PT, R19, 0x1, PT ;  /* 0x000000011300780c */ /* 0x000fe20003f04070 */
[----:B------:R-:W-:Y:S02]  /*2410*/  UMOV UR5, 0x400 ;  /* 0x0000040000057882 */ /* 0x000fe40000000000 */
[----:B------:R-:W-:-:S04]  /*2420*/  ULEA UR4, UR39, 0xfffffff8, 0x3 ;  /* 0xfffffff827047891 */ /* 0x000fc8000f8e183f */
[----:B------:R-:W-:Y:S02]  /*2430*/  ULOP3.LUT UR4, UR4, 0x18, URZ, 0xc0, !UPT ;  /* 0x0000001804047892 */ /* 0x000fe4000f8ec03f */
[----:B--2---:R-:W-:-:S04]  /*2440*/  ULEA UR5, UR6, UR5, 0x18 ;  /* 0x0000000506057291 */ /* 0x004fc8000f8ec03f */
[----:B------:R-:W-:-:S04]  /*2450*/  UIADD3 UR4, UR5, 0x20, UR4 ;  /* 0x0000002005047890 */ /* 0x000fc8000fffe004 */
[----:B------:R-:W-:-:S09]  /*2460*/  UPRMT UR4, URZ, 0x654, UR4 ;  /* 0x000006543f047896 */ /* 0x000fd20008000004 */
[----:B------:R-:W-:Y:S01]  /*2470*/  SYNCS.ARRIVE.TRANS64.RED.A1T0 RZ, [UR4], RZ ;  /* 0x000000ffffff79a7 */ /* 0x000fe20008100404 */
[----:B------:R-:W-:Y:S05]  /*2480*/  @P0 BRA `(.L_x_38) ;  /* 0x0000000000040947 */ /* 0x000fea0003800000 */
[----:B------:R-:W-:Y:S01]  /*2490*/  BPT.TRAP 0x1 ;  /* 0x000000040000795c */ /* 0x000fe20000300000 */
.L_x_38:
[----:B------:R-:W2:Y:S01]  /*24a0*/  LDC R7, c[0x0][0x288] ;  /* 0x0000a200ff077b82 */ /* 0x000ea20000000800 */
[C---:B0-----:R-:W-:Y:S01]  /*24b0*/  LOP3.LUT R3, R18.reuse, 0x60, RZ, 0xc0, !PT ;  /* 0x0000006012037812 */ /* 0x041fe200078ec0ff */
[----:B------:R-:W-:Y:S01]  /*24c0*/  IMAD.SHL.U32 R4, R18, 0x2, RZ ;  /* 0x0000000212047824 */ /* 0x000fe200078e00ff */
[----:B------:R-:W-:Y:S01]  /*24d0*/  LOP3.LUT R0, R155, 0x1, RZ, 0xc0, !PT ;  /* 0x000000019b007812 */ /* 0x000fe200078ec0ff */
[----:B------:R-:W-:Y:S01]  /*24e0*/  USHF.R.U32.HI UR4, URZ, 0x2, UR39 ;  /* 0x000000023f047899 */ /* 0x000fe20008011627 */
[----:B------:R-:W-:Y:S01]  /*24f0*/  SHF.R.U32.HI R11, RZ, 0x1, R3 ;  /* 0x00000001ff0b7819 */ /* 0x000fe20000011603 */
[----:B------:R-:W-:Y:S01]  /*2500*/  IMAD.SHL.U32 R13, R154, 0x80, RZ ;  /* 0x000000809a0d7824 */ /* 0x000fe200078e00ff */
[----:B------:R-:W-:Y:S01]  /*2510*/  LOP3.LUT R8, R8, 0x7, RZ, 0xc0, !PT ;  /* 0x0000000708087812 */ /* 0x000fe200078ec0ff */
[----:B------:R-:W-:Y:S01]  /*2520*/  IMAD.SHL.U32 R3, R0, 0x40, RZ ;  /* 0x0000004000037824 */ /* 0x000fe200078e00ff */
[----:B------:R-:W-:Y:S01]  /*2530*/  LOP3.LUT R9, R4, 0x6, RZ, 0xc0, !PT ;  /* 0x0000000604097812 */ /* 0x000fe200078ec0ff */
[----:B------:R-:W-:Y:S01]  /*2540*/  ULOP3.LUT UR4, UR4, 0x1, URZ, 0xc0, !UPT ;  /* 0x0000000104047892 */ /* 0x000fe2000f8ec03f */
[--C-:B------:R-:W-:Y:S01]  /*2550*/  IADD3 R5, RZ, -R11, -R8.reuse ;  /* 0x8000000bff057210 */ /* 0x100fe20007ffe808 */
[----:B------:R-:W-:Y:S01]  /*2560*/  ULDC UR8, c[0x0][0x284] ;  /* 0x0000a10000087ab9 */ /* 0x000fe20000000800 */
[----:B------:R-:W-:Y:S01]  /*2570*/  LOP3.LUT R3, R3, 0x40, R8, 0xe2, !PT ;  /* 0x0000004003037812 */ /* 0x000fe200078ee208 */
[----:B------:R-:W-:Y:S01]  /*2580*/  UISETP.GT.U32.AND UP1, UPT, UR39, 0x3, UPT ;  /* 0x000000032700788c */ /* 0x000fe2000bf24070 */
[----:B------:R-:W-:Y:S01]  /*2590*/  PRMT R8, R9, 0x6540, R152 ;  /* 0x0000654009087816 */ /* 0x000fe20000000098 */
[----:B------:R-:W-:Y:S01]  /*25a0*/  IMAD.SHL.U32 R152, R152, 0x100, RZ ;  /* 0x0000010098987824 */ /* 0x000fe200078e00ff */
[----:B------:R-:W-:Y:S01]  /*25b0*/  UISETP.NE.U32.AND UP0, UPT, UR4, 0x1, UPT ;  /* 0x000000010400788c */ /* 0x000fe2000bf05070 */
[----:B------:R-:W-:Y:S01]  /*25c0*/  IMAD R10, R0, -0x40, R5 ;  /* 0xffffffc0000a7824 */ /* 0x000fe200078e0205 */
[----:B------:R-:W-:Y:S01]  /*25d0*/  LOP3.LUT R0, R18, 0x3, RZ, 0xc0, !PT ;  /* 0x0000000312007812 */ /* 0x000fe200078ec0ff */
[----:B------:R-:W-:Y:S01]  /*25e0*/  UISETP.LT.U32.AND UP1, UPT, UR40, 0x4, UP1 ;  /* 0x000000042800788c */ /* 0x000fe20008f21070 */
[----:B------:R-:W-:Y:S01]  /*25f0*/  SHF.R.S32.HI R23, RZ, 0x1f, R153 ;  /* 0x0000001fff177819 */ /* 0x000fe20000011499 */
[----:B------:R-:W-:Y:S01]  /*2600*/  UISETP.GT.U32.AND UP0, UPT, UR40, 0x3, !UP0 ;  /* 0x000000032800788c */ /* 0x000fe2000c704070 */
[----:B------:R-:W-:Y:S01]  /*2610*/  SHF.R.S32.HI R9, RZ, 0x1f, R8 ;  /* 0x0000001fff097819 */ /* 0x000fe20000011408 */
[----:B------:R-:W-:Y:S01]  /*2620*/  ULDC.64 UR6, c[0x0][0x5d0] ;  /* 0x0001740000067ab9 */ /* 0x000fe20000000a00 */
[----:B--2---:R-:W-:Y:S01]  /*2630*/  ISETP.GE.AND P0, PT, R152, R7, PT ;  /* 0x000000079800720c */ /* 0x004fe20003f06270 */
[----:B------:R-:W-:Y:S01]  /*2640*/  IMAD R15, R0, -0x2, R7 ;  /* 0xfffffffe000f7824 */ /* 0x000fe200078e0207 */
[----:B------:R-:W-:Y:S01]  /*2650*/  USEL UR5, URZ, 0x1, !UP1 ;  /* 0x000000013f057887 */ /* 0x000fe2000c800000 */
[----:B------:R-:W-:Y:S01]  /*2660*/  IMAD R0, R23, UR6, RZ ;  /* 0x0000000617007c24 */ /* 0x000fe2000f8e02ff */
[----:B------:R-:W-:Y:S01]  /*2670*/  ISETP.GE.OR P0, PT, R13, UR8, P0 ;  /* 0x000000080d007c0c */ /* 0x000fe20008706670 */
[----:B------:R-:W-:Y:S01]  /*2680*/  USEL UR4, URZ, 0x1, !UP0 ;  /* 0x000000013f047887 */ /* 0x000fe2000c000000 */
[----:B------:R-:W-:Y:S01]  /*2690*/  IMAD.WIDE R6, R154, 0x80, RZ ;  /* 0x000000809a067825 */ /* 0x000fe200078e02ff */
[----:B------:R-:W-:-:S02]  /*26a0*/  ULOP3.LUT UR39, UR39, 0x3, URZ, 0xc0, !UPT ;  /* 0x0000000327277892 */ /* 0x000fc4000f8ec03f */
[----:B------:R-:W-:Y:S01]  /*26b0*/  ULOP3.LUT UR38, UR4, UR38, UR5, 0x96, !UPT ;  /* 0x0000002604267292 */ /* 0x000fe2000f8e9605 */
[----:B------:R-:W-:Y:S01]  /*26c0*/  IMAD R21, R153, UR7, R0 ;  /* 0x0000000799157c24 */ /* 0x000fe2000f8e0200 */
[----:B------:R-:W-:Y:S01]  /*26d0*/  IADD3 R0, -R13, UR8, R10 ;  /* 0x000000080d007c10 */ /* 0x000fe2000fffe10a */
[----:B------:R-:W-:Y:S01]  /*26e0*/  IMAD.WIDE.U32 R4, R153, UR6, R8 ;  /* 0x0000000699047c25 */ /* 0x000fe2000f8e0008 */
[----:B------:R-:W-:-:S03]  /*26f0*/  LOP3.LUT R171, R6, R3, R11, 0xfe, !PT ;  /* 0x0000000306ab7212 */ /* 0x000fc600078efe0b */
[----:B------:R-:W-:Y:S02]  /*2700*/  IMAD.IADD R5, R5, 0x1, R21 ;  /* 0x0000000105057824 */ /* 0x000fe400078e0215 */
[----:B------:R-:W-:Y:S02]  /*2710*/  IMAD.IADD R3, R15, 0x1, -R152 ;  /* 0x000000010f037824 */ /* 0x000fe400078e0a98 */
[----:B------:R-:W-:Y:S01]  /*2720*/  IMAD.MOV.U32 R154, RZ, RZ, -0x1 ;  /* 0xffffffffff9a7424 */ /* 0x000fe200078e00ff */
[----:B------:R-:W-:Y:S06]  /*2730*/  @P0 BRA `(.L_x_39) ;  /* 0x0000007800d80947 */ /* 0x000fec0003800000 */
[----:B------:R-:W0:Y:S01]  /*2740*/  LDC.64 R10, c[0x0][0x5c8] ;  /* 0x00017200ff0a7b82 */ /* 0x000e220000000a00 */
[----:B-----5:R-:W-:Y:S01]  /*2750*/  FSETP.NEU.AND P0, PT, R157, RZ, PT ;  /* 0x000000ff9d00720b */ /* 0x020fe20003f0d000 */
[----:B------:R-:W-:Y:S01]  /*2760*/  BSSY B0, `(.L_x_39) ;  /* 0x00007b3000007945 */ /* 0x000fe20003800000 */
[----:B-1----:R-:W-:-:S04]  /*2770*/  ISETP.GT.AND P1, PT, R3, RZ, PT ;  /* 0x000000ff0300720c */ /* 0x002fc80003f24270 */
[----:B------:R-:W-:Y:S01]  /*2780*/  ISETP.GT.AND P2, PT, R0, RZ, P1 ;  /* 0x000000ff0000720c */ /* 0x000fe20000f44270 */
[-C--:B0-----:R-:W-:Y:S02]  /*2790*/  IMAD R12, R7, R10.reuse, RZ ;  /* 0x0000000a070c7224 */ /* 0x081fe400078e02ff */
[----:B------:R-:W-:-:S04]  /*27a0*/  IMAD.WIDE.U32 R162, R171, R10, R4 ;  /* 0x0000000aaba27225 */ /* 0x000fc800078e0004 */
[----:B------:R-:W-:-:S04]  /*27b0*/  IMAD R5, R171, R11, R12 ;  /* 0x0000000bab057224 */ /* 0x000fc800078e020c */
[----:B------:R-:W-:Y:S01]  /*27c0*/  IMAD.IADD R173, R163, 0x1, R5 ;  /* 0x00000001a3ad7824 */ /* 0x000fe200078e0205 */
[----:B------:R-:W-:Y:S06]  /*27d0*/  @!P0 BRA `(.L_x_40) ;  /* 0x0000005400948947 */ /* 0x000fec0003800000 */
[----:B------:R-:W0:Y:S01]  /*27e0*/  LDC.64 R14, c[0x0][0x5b8] ;  /* 0x00016e00ff0e7b82 */ /* 0x000e220000000a00 */
[----:B------:R-:W-:-:S07]  /*27f0*/  ULDC.64 UR4, c[0x0][0x5c0] ;  /* 0x0001700000047ab9 */ /* 0x000fce0000000a00 */
[----:B------:R-:W1:Y:S08]  /*2800*/  LDC.64 R168, c[0x0][0x5b0] ;  /* 0x00016c00ffa87b82 */ /* 0x000e700000000a00 */
[----:B------:R-:W2:Y:S01]  /*2810*/  LDC.64 R12, c[0x0][0x5a8] ;  /* 0x00016a00ff0c7b82 */ /* 0x000ea20000000a00 */
[-C--:B0-----:R-:W-:Y:S02]  /*2820*/  IMAD R4, R23, R14.reuse, RZ ;  /* 0x0000000e17047224 */ /* 0x081fe400078e02ff */
[----:B------:R-:W-:-:S04]  /*2830*/  IMAD.WIDE.U32 R164, R153, R14, R8 ;  /* 0x0000000e99a47225 */ /* 0x000fc800078e0008 */
[----:B------:R-:W-:Y:S02]  /*2840*/  IMAD R163, R153, R15, R4 ;  /* 0x0000000f99a37224 */ /* 0x000fe400078e0204 */
[-C--:B-1----:R-:W-:Y:S02]  /*2850*/  IMAD R6, R7, R168.reuse, RZ ;  /* 0x000000a807067224 */ /* 0x082fe400078e02ff */
[----:B------:R-:W-:Y:S02]  /*2860*/  IMAD.IADD R21, R165, 0x1, R163 ;  /* 0x00000001a5157824 */ /* 0x000fe400078e02a3 */
[----:B------:R-:W-:Y:S02]  /*2870*/  IMAD.MOV.U32 R20, RZ, RZ, R164 ;  /* 0x000000ffff147224 */ /* 0x000fe400078e00a4 */
[C---:B------:R-:W-:Y:S02]  /*2880*/  IMAD R167, R171.reuse, R169, R6 ;  /* 0x000000a9aba77224 */ /* 0x040fe400078e0206 */
[----:B------:R-:W-:-:S04]  /*2890*/  IMAD.WIDE.U32 R4, R171, R168, R20 ;  /* 0x000000a8ab047225 */ /* 0x000fc800078e0014 */
[----:B------:R-:W-:Y:S01]  /*28a0*/  IMAD.IADD R5, R5, 0x1, R167 ;  /* 0x0000000105057824 */ /* 0x000fe200078e02a7 */
[----:B--2---:R-:W-:-:S04]  /*28b0*/  LEA R6, P0, R4, R12, 0x2 ;  /* 0x0000000c04067211 */ /* 0x004fc800078010ff */
[----:B------:R-:W-:-:S05]  /*28c0*/  LEA.HI.X R7, R4, R13, R5, 0x2, P0 ;  /* 0x0000000d04077211 */ /* 0x000fca00000f1405 */
[----:B------:R-:W2:Y:S01]  /*28d0*/  @P2 LDG.E.LTC128B R15, desc[UR36][R6.64] ;  /* 0x00000024060f2981 */ /* 0x000ea2000c1e1920 */
[----:B------:R-:W-:Y:S01]  /*28e0*/  IMAD.WIDE.U32 R4, R171, R168, R8 ;  /* 0x000000a8ab047225 */ /* 0x000fe200078e0008 */
[----:B------:R-:W-:Y:S01]  /*28f0*/  ISETP.GT.AND P0, PT, R3, 0x1, PT ;  /* 0x000000010300780c */ /* 0x000fe20003f04270 */
[----:B------:R-:W-:Y:S01]  /*2900*/  BSSY B1, `(.L_x_41) ;  /* 0x0000013000017945 */ /* 0x000fe20003800000 */
[C---:B------:R-:W-:Y:S01]  /*2910*/  SHF.L.U64.HI R161, R168.reuse, 0x3, R169 ;  /* 0x00000003a8a17819 */ /* 0x040fe200000102a9 */
[----:B------:R-:W-:Y:S02]  /*2920*/  IMAD.IADD R5, R167, 0x1, R5 ;  /* 0x00000001a7057824 */ /* 0x000fe400078e0205 */
[----:B------:R-:W-:-:S04]  /*2930*/  IMAD.SHL.U32 R160, R168, 0x8, RZ ;  /* 0x00000008a8a07824 */ /* 0x000fc800078e00ff */
[----:B------:R-:W-:Y:S01]  /*2940*/  IMAD.WIDE.U32 R160, R171, R168, R160 ;  /* 0x000000a8aba07225 */ /* 0x000fe200078e00a0 */
[----:B--2---:R-:W-:-:S05]  /*2950*/  LOP3.LUT R22, R15, 0xffffe000, RZ, 0xc0, !PT ;  /* 0xffffe0000f167812 */ /* 0x004fca00078ec0ff */
[----:B------:R-:W-:Y:S01]  /*2960*/  FMUL R159, R22, R157 ;  /* 0x0000009d169f7220 */ /* 0x000fe20000400000 */
[----:B------:R-:W-:Y:S01]  /*2970*/  IMAD.WIDE.U32 R22, R153, R14, R4 ;  /* 0x0000000e99167225 */ /* 0x000fe200078e0004 */
[----:B------:R-:W-:-:S03]  /*2980*/  LEA R4, P3, R162, UR4, 0x2 ;  /* 0x00000004a2047c11 */ /* 0x000fc6000f8610ff */
[----:B------:R-:W-:Y:S01]  /*2990*/  FFMA R159, R24, R156, R159 ;  /* 0x0000009c189f7223 */ /* 0x000fe2000000009f */
[----:B------:R-:W-:Y:S01]  /*29a0*/  IMAD.IADD R7, R163, 0x1, R23 ;  /* 0x00000001a3077824 */ /* 0x000fe200078e0217 */
[----:B------:R-:W-:Y:S02]  /*29b0*/  LEA.HI.X R5, R162, UR5, R173, 0x2, P3 ;  /* 0x00000005a2057c11 */ /* 0x000fe400098f14ad */
[----:B------:R-:W-:Y:S02]  /*29c0*/  ISETP.GT.AND P3, PT, R0, RZ, P0 ;  /* 0x000000ff0000720c */ /* 0x000fe40000764270 */
[----:B------:R-:W-:Y:S02]  /*29d0*/  F2FP.TF32.F32.PACK_B R159, R159 ;  /* 0x0000009fff9f723e */ /* 0x000fe400024050ff */
[----:B------:R-:W-:-:S03]  /*29e0*/  LEA R6, P4, R22, R12, 0x2 ;  /* 0x0000000c16067211 */ /* 0x000fc600078810ff */
[----:B------:R0:W-:Y:S01]  /*29f0*/  @P2 STG.E desc[UR36][R4.64], R159 ;  /* 0x0000009f04002986 */ /* 0x0001e2000c101924 */
[----:B------:R-:W-:-:S05]  /*2a00*/  LEA.HI.X R7, R22, R13, R7, 0x2, P4 ;  /* 0x0000000d16077211 */ /* 0x000fca00020f1407 */
[----:B------:R-:W-:Y:S05]  /*2a10*/  @!P3 BRA `(.L_x_42) ;  /* 0x000000000004b947 */ /* 0x000fea0003800000 */
[----:B------:R1:W5:Y:S02]  /*2a20*/  LDG.E.LTC128B R15, desc[UR36][R6.64+0x4] ;  /* 0x00000424060f7981 */ /* 0x000364000c1e1920 */
.L_x_42:
[----:B------:R-:W-:Y:S05]  /*2a30*/  BSYNC B1 ;  /* 0x0000000000017941 */ /* 0x000fea0003800000 */
.L_x_41:
[----:B-----5:R-:W-:Y:S01]  /*2a40*/  LOP3.LUT R20, R15, 0xffffe000, RZ, 0xc0, !PT ;  /* 0xffffe0000f147812 */ /* 0x020fe200078ec0ff */
[----:B------:R-:W-:Y:S01]  /*2a50*/  IMAD.IADD R167, R167, 0x1, R161 ;  /* 0x00000001a7a77824 */ /* 0x000fe200078e02a1 */
[----:B------:R-:W-:Y:S01]  /*2a60*/  IADD3 R164, P2, R164, R160, RZ ;  /* 0x000000a0a4a47210 */ /* 0x000fe20007f5e0ff */
[----:B------:R-:W-:Y:S01]  /*2a70*/  IMAD.MOV.U32 R24, RZ, RZ, R15 ;  /* 0x000000ffff187224 */ /* 0x000fe200078e000f */
[----:B------:R-:W-:Y:S01]  /*2a80*/  ISETP.GT.AND P1, PT, R0, 0x8, P1 ;  /* 0x000000080000780c */ /* 0x000fe20000f24270 */
[----:B------:R-:W-:Y:S02]  /*2a90*/  FMUL R20, R20, R157 ;  /* 0x0000009d14147220 */ /* 0x000fe40000400000 */
[----:B------:R-:W-:Y:S02]  /*2aa0*/  IMAD.X R21, R167, 0x1, R21, P2 ;  /* 0x00000001a7157824 */ /* 0x000fe400010e0615 */
[----:B------:R-:W-:Y:S01]  /*2ab0*/  FFMA R25, R25, R156, R20 ;  /* 0x0000009c19197223 */ /* 0x000fe20000000014 */
[----:B------:R-:W-:-:S04]  /*2ac0*/  LEA R20, P2, R164, R12, 0x2 ;  /* 0x0000000ca4147211 */ /* 0x000fc800078410ff */
[----:B------:R-:W-:Y:S02]  /*2ad0*/  F2FP.TF32.F32.PACK_B R25, R25 ;  /* 0x00000019ff19723e */ /* 0x000fe400024050ff */
[----:B------:R-:W-:-:S03]  /*2ae0*/  LEA.HI.X R21, R164, R13, R21, 0x2, P2 ;  /* 0x0000000da4157211 */ /* 0x000fc600010f1415 */
[----:B------:R2:W-:Y:S04]  /*2af0*/  @P3 STG.E desc[UR36][R4.64+0x4], R25 ;  /* 0x0000041904003986 */ /* 0x0005e8000c101924 */
[----:B------:R-:W3:Y:S01]  /*2b00*/  @P1 LDG.E.LTC128B R24, desc[UR36][R20.64] ;  /* 0x0000002414181981 */ /* 0x000ee2000c1e1920 */
[----:B------:R-:W-:Y:S01]  /*2b10*/  IADD3 R8, P2, R8, R160, RZ ;  /* 0x000000a008087210 */ /* 0x000fe20007f5e0ff */
[----:B------:R-:W-:Y:S01]  /*2b20*/  BSSY B1, `(.L_x_43) ;  /* 0x0000011000017945 */ /* 0x000fe20003800000 */
[----:B------:R-:W-:Y:S02]  /*2b30*/  SHF.L.U64.HI R11, R10, 0x5, R11 ;  /* 0x000000050a0b7819 */ /* 0x000fe4000001020b */
[----:B------:R-:W-:Y:S01]  /*2b40*/  ISETP.GT.AND P0, PT, R0, 0x8, P0 ;  /* 0x000000080000780c */ /* 0x000fe20000704270 */
[----:B------:R-:W-:Y:S01]  /*2b50*/  IMAD.X R9, R9, 0x1, R167, P2 ;  /* 0x0000000109097824 */ /* 0x000fe200010e06a7 */
[----:B------:R-:W-:Y:S01]  /*2b60*/  LEA R10, P2, R10, R4, 0x5 ;  /* 0x000000040a0a7211 */ /* 0x000fe200078428ff */
[----:B------:R-:W-:-:S04]  /*2b70*/  IMAD.WIDE.U32 R14, R153, R14, R8 ;  /* 0x0000000e990e7225 */ /* 0x000fc800078e0008 */
[----:B------:R-:W-:Y:S01]  /*2b80*/  IMAD.X R11, R11, 0x1, R5, P2 ;  /* 0x000000010b0b7824 */ /* 0x000fe200010e0605 */
[----:B------:R-:W-:Y:S01]  /*2b90*/  LEA R8, P3, R14, R12, 0x2 ;  /* 0x0000000c0e087211 */ /* 0x000fe200078610ff */
[----:B------:R-:W-:-:S05]  /*2ba0*/  IMAD.IADD R9, R163, 0x1, R15 ;  /* 0x00000001a3097824 */ /* 0x000fca00078e020f */
[----:B------:R-:W-:Y:S02]  /*2bb0*/  LEA.HI.X R9, R14, R13, R9, 0x2, P3 ;  /* 0x0000000d0e097211 */ /* 0x000fe400018f1409 */
[----:B---3--:R-:W-:-:S05]  /*2bc0*/  LOP3.LUT R22, R24, 0xffffe000, RZ, 0xc0, !PT ;  /* 0xffffe00018167812 */ /* 0x008fca00078ec0ff */
[----:B------:R-:W-:-:S04]  /*2bd0*/  FMUL R23, R22, R157 ;  /* 0x0000009d16177220 */ /* 0x000fc80000400000 */
[----:B------:R-:W-:-:S05]  /*2be0*/  FFMA R23, R26, R156, R23 ;  /* 0x0000009c1a177223 */ /* 0x000fca0000000017 */
[----:B------:R-:W-:-:S05]  /*2bf0*/  F2FP.TF32.F32.PACK_B R23, R23 ;  /* 0x00000017ff17723e */ /* 0x000fca00024050ff */
[----:B------:R2:W-:Y:S01]  /*2c00*/  @P1 STG.E desc[UR36][R10.64], R23 ;  /* 0x000000170a001986 */ /* 0x0005e2000c101924 */
[----:B------:R-:W-:Y:S05]  /*2c10*/  @!P0 BRA `(.L_x_44) ;  /* 0x0000000000048947 */ /* 0x000fea0003800000 */
[----:B------:R3:W5:Y:S02]  /*2c20*/  LDG.E.LTC128B R24, desc[UR36][R8.64+0x4] ;  /* 0x0000042408187981 */ /* 0x000764000c1e1920 */
.L_x_44:
[----:B------:R-:W-:Y:S05]  /*2c30*/  BSYNC B1 ;  /* 0x0000000000017941 */ /* 0x000fea0003800000 */
.L_x_43:
[----:B-----5:R-:W-:Y:S01]  /*2c40*/  LOP3.LUT R12, R24, 0xffffe000, RZ, 0xc0, !PT ;  /* 0xffffe000180c7812 */ /* 0x020fe200078ec0ff */
[----:B------:R-:W-:Y:S01]  /*2c50*/  BSSY B1, `(.L_x_45) ;  /* 0x0000009000017945 */ /* 0x000fe20003800000 */
[----:B------:R-:W-:-:S03]  /*2c60*/  ISETP.GT.AND P1, PT, R3, 0x8, PT ;  /* 0x000000080300780c */ /* 0x000fc60003f24270 */
[----:B------:R-:W-:Y:S01]  /*2c70*/  FMUL R12, R12, R157 ;  /* 0x0000009d0c0c7220 */ /* 0x000fe20000400000 */
[----:B------:R-:W-:-:S03]  /*2c80*/  ISETP.GT.AND P2, PT, R0, RZ, P1 ;  /* 0x000000ff0000720c */ /* 0x000fc60000f44270 */
[----:B------:R-:W-:-:S05]  /*2c90*/  FFMA R27, R27, R156, R12 ;  /* 0x0000009c1b1b7223 */ /* 0x000fca000000000c */
[----:B------:R-:W-:-:S05]  /*2ca0*/  F2FP.TF32.F32.PACK_B R27, R27 ;  /* 0x0000001bff1b723e */ /* 0x000fca00024050ff */
[----:B------:R4:W-:Y:S01]  /*2cb0*/  @P0 STG.E desc[UR36][R10.64+0x4], R27 ;  /* 0x0000041b0a000986 */ /* 0x0009e2000c101924 */
[----:B------:R-:W-:Y:S05]  /*2cc0*/  @!P2 BRA `(.L_x_46) ;  /* 0x000000000004a947 */ /* 0x000fea0003800000 */
[----:B------:R0:W5:Y:S02]  /*2cd0*/  LDG.E.LTC128B R24, desc[UR36][R6.64+0x20] ;  /* 0x0000202406187981 */ /* 0x000164000c1e1920 */
.L_x_46:
[----:B------:R-:W-:Y:S05]  /*2ce0*/  BSYNC B1 ;  /* 0x0000000000017941 */ /* 0x000fea0003800000 */
.L_x_45:
        /* <DEDUP_REMOVED lines=10> */
.L_x_48:
[----:B------:R-:W-:Y:S05]  /*2d90*/  BSYNC B1 ;  /* 0x0000000000017941 */ /* 0x000fea0003800000 */
.L_x_47:
[----:B-----5:R-:W-:Y:S01]  /*2da0*/  LOP3.LUT R12, R24, 0xffffe000, RZ, 0xc0, !PT ;  /* 0xffffe000180c7812 */ /* 0x020fe200078ec0ff */
[----:B------:R-:W-:Y:S01]  /*2db0*/  BSSY B1, `(.L_x_49) ;  /* 0x0000008000017945 */ /* 0x000fe20003800000 */
[----:B------:R-:W-:-:S03]  /*2dc0*/  ISETP.GT.AND P1, PT, R0, 0x8, P1 ;  /* 0x000000080000780c */ /* 0x000fc60000f24270 */
[----:B------:R-:W-:-:S04]  /*2dd0*/  FMUL R12, R12, R157 ;  /* 0x0000009d0c0c7220 */ /* 0x000fc80000400000 */
[----:B------:R-:W-:-:S05]  /*2de0*/  FFMA R29, R29, R156, R12 ;  /* 0x0000009c1d1d7223 */ /* 0x000fca000000000c */
[----:B------:R-:W-:-:S05]  /*2df0*/  F2FP.TF32.F32.PACK_B R29, R29 ;  /* 0x0000001dff1d723e */ /* 0x000fca00024050ff */
[----:B------:R0:W-:Y:S01]  /*2e00*/  @P3 STG.E desc[UR36][R4.64+0x24], R29 ;  /* 0x0000241d04003986 */ /* 0x0001e2000c101924 */
[----:B------:R-:W-:Y:S05]  /*2e10*/  @!P1 BRA `(.L_x_50) ;  /* 0x0000000000049947 */ /* 0x000fea0003800000 */
[----:B------:R0:W5:Y:S02]  /*2e20*/  LDG.E.LTC128B R24, desc[UR36][R8.64+0x20] ;  /* 0x0000202408187981 */ /* 0x000164000c1e1920 */
.L_x_50:
[----:B------:R-:W-:Y:S05]  /*2e30*/  BSYNC B1 ;  /* 0x0000000000017941 */ /* 0x000fea0003800000 */
.L_x_49:
[----:B-----5:R-:W-:Y:S01]  /*2e40*/  LOP3.LUT R12, R24, 0xffffe000, RZ, 0xc0, !PT ;  /* 0xffffe000180c7812 */ /* 0x020fe200078ec0ff */
[----:B------:R-:W-:Y:S01]  /*2e50*/  BSSY B1, `(.L_x_51) ;  /* 0x0000008000017945 */ /* 0x000fe20003800000 */
[----:B------:R-:W-:-:S03]  /*2e60*/  ISETP.GT.AND P0, PT, R0, 0x8, P0 ;  /* 0x000000080000780c */ /* 0x000fc60000704270 */
[----:B0-----:R-:W-:-:S04]  /*2e70*/  FMUL R13, R12, R157 ;  /* 0x0000009d0c0d7220 */ /* 0x001fc80000400000 */
[----:B------:R-:W-:-:S05]  /*2e80*/  FFMA R13, R30, R156, R13 ;  /* 0x0000009c1e0d7223 */ /* 0x000fca000000000d */
[----:B------:R-:W-:-:S05]  /*2e90*/  F2FP.TF32.F32.PACK_B R13, R13 ;  /* 0x0000000dff0d723e */ /* 0x000fca00024050ff */
[----:B------:R0:W-:Y:S01]  /*2ea0*/  @P1 STG.E desc[UR36][R10.64+0x20], R13 ;  /* 0x0000200d0a001986 */ /* 0x0001e2000c101924 */
[----:B------:R-:W-:Y:S05]  /*2eb0*/  @!P0 BRA `(.L_x_52) ;  /* 0x0000000000048947 */ /* 0x000fea0003800000 */
[----:B------:R0:W5:Y:S02]  /*2ec0*/  LDG.E.LTC128B R24, desc[UR36][R8.64+0x24] ;  /* 0x0000242408187981 */ /* 0x000164000c1e1920 */
.L_x_52:
[----:B------:R-:W-:Y:S05]  /*2ed0*/  BSYNC B1 ;  /* 0x0000000000017941 */ /* 0x000fea0003800000 */
.L_x_51:
        /* <DEDUP_REMOVED lines=10> */
.L_x_54:
[----:B------:R-:W-:Y:S05]  /*2f80*/  BSYNC B1 ;  /* 0x0000000000017941 */ /* 0x000fea0003800000 */
.L_x_53:
[----:B-----5:R-:W-:Y:S01]  /*2f90*/  LOP3.LUT R12, R24, 0xffffe000, RZ, 0xc0, !PT ;  /* 0xffffe000180c7812 */ /* 0x020fe200078ec0ff */
[----:B------:R-:W-:Y:S01]  /*2fa0*/  BSSY B1, `(.L_x_55) ;  /* 0x0000009000017945 */ /* 0x000fe20003800000 */
[----:B------:R-:W-:-:S03]  /*2fb0*/  ISETP.GT.AND P0, PT, R3, 0x11, PT ;  /* 0x000000110300780c */ /* 0x000fc60003f04270 */
[----:B0-----:R-:W-:Y:S01]  /*2fc0*/  FMUL R13, R12, R157 ;  /* 0x0000009d0c0d7220 */ /* 0x001fe20000400000 */
[----:B------:R-:W-:-:S03]  /*2fd0*/  ISETP.GT.AND P3, PT, R0, RZ, P0 ;  /* 0x000000ff0000720c */ /* 0x000fc60000764270 */
[----:B------:R-:W-:-:S05]  /*2fe0*/  FFMA R13, R32, R156, R13 ;  /* 0x0000009c200d7223 */ /* 0x000fca000000000d */
[----:B------:R-:W-:-:S05]  /*2ff0*/  F2FP.TF32.F32.PACK_B R13, R13 ;  /* 0x0000000dff0d723e */ /* 0x000fca00024050ff */
[----:B------:R0:W-:Y:S01]  /*3000*/  @P2 STG.E desc[UR36][R4.64+0x40], R13 ;  /* 0x0000400d04002986 */ /* 0x0001e2000c101924 */
[----:B------:R-:W-:Y:S05]  /*3010*/  @!P3 BRA `(.L_x_56) ;  /* 0x000000000004b947 */ /* 0x000fea0003800000 */
[----:B------:R0:W5:Y:S02]  /*3020*/  LDG.E.LTC128B R24, desc[UR36][R6.64+0x44] ;  /* 0x0000442406187981 */ /* 0x000164000c1e1920 */
.L_x_56:
[----:B------:R-:W-:Y:S05]  /*3030*/  BSYNC B1 ;  /* 0x0000000000017941 */ /* 0x000fea0003800000 */
.L_x_55:
        /* <DEDUP_REMOVED lines=9> */
.L_x_58:
[----:B------:R-:W-:Y:S05]  /*30d0*/  BSYNC B1 ;  /* 0x0000000000017941 */ /* 0x000fea0003800000 */
.L_x_57:
        /* <DEDUP_REMOVED lines=9> */
.L_x_60:
[----:B------:R-:W-:Y:S05]  /*3170*/  BSYNC B1 ;  /* 0x0000000000017941 */ /* 0x000fea0003800000 */
.L_x_59:
        /* <DEDUP_REMOVED lines=10> */
.L_x_62:
[----:B------:R-:W-:Y:S05]  /*3220*/  BSYNC B1 ;  /* 0x0000000000017941 */ /* 0x000fea0003800000 */
.L_x_61:
        /* <DEDUP_REMOVED lines=10> */
.L_x_64:
[----:B------:R-:W-:Y:S05]  /*32d0*/  BSYNC B1 ;  /* 0x0000000000017941 */ /* 0x000fea0003800000 */
.L_x_63:
        /* <DEDUP_REMOVED lines=9> */
.L_x_66:
[----:B------:R-:W-:Y:S05]  /*3370*/  BSYNC B1 ;  /* 0x0000000000017941 */ /* 0x000fea0003800000 */
.L_x_65:
        /* <DEDUP_REMOVED lines=9> */
.L_x_68:
[----:B------:R-:W-:Y:S05]  /*3410*/  BSYNC B1 ;  /* 0x0000000000017941 */ /* 0x000fea0003800000 */
.L_x_67:
        /* <DEDUP_REMOVED lines=10> */
.L_x_70:
[----:B------:R-:W-:Y:S05]  /*34c0*/  BSYNC B1 ;  /* 0x0000000000017941 */ /* 0x000fea0003800000 */
.L_x_69:
        /* <DEDUP_REMOVED lines=10> */
.L_x_72:
[----:B------:R-:W-:Y:S05]  /*3570*/  BSYNC B1 ;  /* 0x0000000000017941 */ /* 0x000fea0003800000 */
.L_x_71:
        /* <DEDUP_REMOVED lines=9> */
.L_x_74:
[----:B------:R-:W-:Y:S05]  /*3610*/  BSYNC B1 ;  /* 0x0000000000017941 */ /* 0x000fea0003800000 */
.L_x_73:
        /* <DEDUP_REMOVED lines=9> */
.L_x_76:
[----:B------:R-:W-:Y:S05]  /*36b0*/  BSYNC B1 ;  /* 0x0000000000017941 */ /* 0x000fea0003800000 */
.L_x_75:
        /* <DEDUP_REMOVED lines=10> */
.L_x_78:
[----:B------:R-:W-:Y:S05]  /*3760*/  BSYNC B1 ;  /* 0x0000000000017941 */ /* 0x000fea0003800000 */
.L_x_77:
        /* <DEDUP_REMOVED lines=10> */
.L_x_80:
[----:B------:R-:W-:Y:S05]  /*3810*/  BSYNC B1 ;  /* 0x0000000000017941 */ /* 0x000fea0003800000 */
.L_x_79:
        /* <DEDUP_REMOVED lines=9> */
.L_x_82:
[----:B------:R-:W-:Y:S05]  /*38b0*/  BSYNC B1 ;  /* 0x0000000000017941 */ /* 0x000fea0003800000 */
.L_x_81:
        /* <DEDUP_REMOVED lines=9> */
.L_x_84:
[----:B------:R-:W-:Y:S05]  /*3950*/  BSYNC B1 ;  /* 0x0000000000017941 */ /* 0x000fea0003800000 */
.L_x_83:
        /* <DEDUP_REMOVED lines=10> */
.L_x_86:
[----:B------:R-:W-:Y:S05]  /*3a00*/  BSYNC B1 ;  /* 0x0000000000017941 */ /* 0x000fea0003800000 */
.L_x_85:
        /* <DEDUP_REMOVED lines=10> */
.L_x_88:
[----:B------:R-:W-:Y:S05]  /*3ab0*/  BSYNC B1 ;  /* 0x0000000000017941 */ /* 0x000fea0003800000 */
.L_x_87:
        /* <DEDUP_REMOVED lines=9> */
.L_x_90:
[----:B------:R-:W-:Y:S05]  /*3b50*/  BSYNC B1 ;  /* 0x0000000000017941 */ /* 0x000fea0003800000 */
.L_x_89:
        /* <DEDUP_REMOVED lines=9> */
.L_x_92:
[----:B------:R-:W-:Y:S05]  /*3bf0*/  BSYNC B1 ;  /* 0x0000000000017941 */ /* 0x000fea0003800000 */
.L_x_91:
        /* <DEDUP_REMOVED lines=10> */
.L_x_94:
[----:B------:R-:W-:Y:S05]  /*3ca0*/  BSYNC B1 ;  /* 0x0000000000017941 */ /* 0x000fea0003800000 */
.L_x_93:
        /* <DEDUP_REMOVED lines=10> */
.L_x_96:
[----:B------:R-:W-:Y:S05]  /*3d50*/  BSYNC B1 ;  /* 0x0000000000017941 */ /* 0x000fea0003800000 */
.L_x_95:
        /* <DEDUP_REMOVED lines=9> */
.L_x_98:
[----:B------:R-:W-:Y:S05]  /*3df0*/  BSYNC B1 ;  /* 0x0000000000017941 */ /* 0x000fea0003800000 */
.L_x_97:
        /* <DEDUP_REMOVED lines=9> */
.L_x_100:
[----:B------:R-:W-:Y:S05]  /*3e90*/  BSYNC B1 ;  /* 0x0000000000017941 */ /* 0x000fea0003800000 */
.L_x_99:
        /* <DEDUP_REMOVED lines=10> */
.L_x_102:
[----:B------:R-:W-:Y:S05]  /*3f40*/  BSYNC B1 ;  /* 0x0000000000017941 */ /* 0x000fea0003800000 */
.L_x_101:
        /* <DEDUP_REMOVED lines=10> */
.L_x_104:
[----:B------:R-:W-:Y:S05]  /*3ff0*/  BSYNC B1 ;  /* 0x0000000000017941 */ /* 0x000fea0003800000 */
.L_x_103:
        /* <DEDUP_REMOVED lines=9> */
.L_x_106:
[----:B------:R-:W-:Y:S05]  /*4090*/  BSYNC B1 ;  /* 0x0000000000017941 */ /* 0x000fea0003800000 */
.L_x_105:
        /* <DEDUP_REMOVED lines=9> */
.L_x_108:
[----:B------:R-:W-:Y:S05]  /*4130*/  BSYNC B1 ;  /* 0x0000000000017941 */ /* 0x000fea0003800000 */
.L_x_107:
        /* <DEDUP_REMOVED lines=10> */
.L_x_110:
[----:B------:R-:W-:Y:S05]  /*41e0*/  BSYNC B1 ;  /* 0x0000000000017941 */ /* 0x000fea0003800000 */
.L_x_109:
        /* <DEDUP_REMOVED lines=10> */
.L_x_112:
[----:B------:R-:W-:Y:S05]  /*4290*/  BSYNC B1 ;  /* 0x0000000000017941 */ /* 0x000fea0003800000 */
.L_x_111:
        /* <DEDUP_REMOVED lines=9> */
.L_x_114:
[----:B------:R-:W-:Y:S05]  /*4330*/  BSYNC B1 ;  /* 0x0000000000017941 */ /* 0x000fea0003800000 */
.L_x_113:
        /* <DEDUP_REMOVED lines=9> */
.L_x_116:
[----:B------:R-:W-:Y:S05]  /*43d0*/  BSYNC B1 ;  /* 0x0000000000017941 */ /* 0x000fea0003800000 */
.L_x_115:
        /* <DEDUP_REMOVED lines=10> */
.L_x_118:
[----:B------:R-:W-:Y:S05]  /*4480*/  BSYNC B1 ;  /* 0x0000000000017941 */ /* 0x000fea0003800000 */
.L_x_117:
        /* <DEDUP_REMOVED lines=10> */
.L_x_120:
[----:B------:R-:W-:Y:S05]  /*4530*/  BSYNC B1 ;  /* 0x0000000000017941 */ /* 0x000fea0003800000 */
.L_x_119:
        /* <DEDUP_REMOVED lines=9> */
.L_x_122:
[----:B------:R-:W-:Y:S05]  /*45d0*/  BSYNC B1 ;  /* 0x0000000000017941 */ /* 0x000fea0003800000 */
.L_x_121:
        /* <DEDUP_REMOVED lines=9> */
.L_x_124:
[----:B------:R-:W-:Y:S05]  /*4670*/  BSYNC B1 ;  /* 0x0000000000017941 */ /* 0x000fea0003800000 */
.L_x_123:
        /* <DEDUP_REMOVED lines=10> */
.L_x_126:
[----:B------:R-:W-:Y:S05]  /*4720*/  BSYNC B1 ;  /* 0x0000000000017941 */ /* 0x000fea0003800000 */
.L_x_125:
        /* <DEDUP_REMOVED lines=10> */
.L_x_128:
[----:B------:R-:W-:Y:S05]  /*47d0*/  BSYNC B1 ;  /* 0x0000000000017941 */ /* 0x000fea0003800000 */
.L_x_127:
        /* <DEDUP_REMOVED lines=9> */
.L_x_130:
[----:B------:R-:W-:Y:S05]  /*4870*/  BSYNC B1 ;  /* 0x0000000000017941 */ /* 0x000fea0003800000 */
.L_x_129:
        /* <DEDUP_REMOVED lines=9> */
.L_x_132:
[----:B------:R-:W-:Y:S05]  /*4910*/  BSYNC B1 ;  /* 0x0000000000017941 */ /* 0x000fea0003800000 */
.L_x_131:
        /* <DEDUP_REMOVED lines=10> */
.L_x_134:
[----:B------:R-:W-:Y:S05]  /*49c0*/  BSYNC B1 ;  /* 0x0000000000017941 */ /* 0x000fea0003800000 */
.L_x_133:
        /* <DEDUP_REMOVED lines=10> */
.L_x_136:
[----:B------:R-:W-:Y:S05]  /*4a70*/  BSYNC B1 ;  /* 0x0000000000017941 */ /* 0x000fea0003800000 */
.L_x_135:
        /* <DEDUP_REMOVED lines=9> */
.L_x_138:
[----:B------:R-:W-:Y:S05]  /*4b10*/  BSYNC B1 ;  /* 0x0000000000017941 */ /* 0x000fea0003800000 */
.L_x_137:
        /* <DEDUP_REMOVED lines=9> */
.L_x_140:
[----:B------:R-:W-:Y:S05]  /*4bb0*/  BSYNC B1 ;  /* 0x0000000000017941 */ /* 0x000fea0003800000 */
.L_x_139:
        /* <DEDUP_REMOVED lines=10> */
.L_x_142:
[----:B------:R-:W-:Y:S05]  /*4c60*/  BSYNC B1 ;  /* 0x0000000000017941 */ /* 0x000fea0003800000 */
.L_x_141:
        /* <DEDUP_REMOVED lines=10> */
.L_x_144:
[----:B------:R-:W-:Y:S05]  /*4d10*/  BSYNC B1 ;  /* 0x0000000000017941 */ /* 0x000fea0003800000 */
.L_x_143:
        /* <DEDUP_REMOVED lines=9> */
.L_x_146:
[----:B------:R-:W-:Y:S05]  /*4db0*/  BSYNC B1 ;  /* 0x0000000000017941 */ /* 0x000fea0003800000 */
.L_x_145:
        /* <DEDUP_REMOVED lines=9> */
.L_x_148:
[----:B------:R-:W-:Y:S05]  /*4e50*/  BSYNC B1 ;  /* 0x0000000000017941 */ /* 0x000fea0003800000 */
.L_x_147:
        /* <DEDUP_REMOVED lines=10> */
.L_x_150:
[----:B------:R-:W-:Y:S05]  /*4f00*/  BSYNC B1 ;  /* 0x0000000000017941 */ /* 0x000fea0003800000 */
.L_x_149:
        /* <DEDUP_REMOVED lines=10> */
.L_x_152:
[----:B------:R-:W-:Y:S05]  /*4fb0*/  BSYNC B1 ;  /* 0x0000000000017941 */ /* 0x000fea0003800000 */
.L_x_151:
        /* <DEDUP_REMOVED lines=9> */
.L_x_154:
[----:B------:R-:W-:Y:S05]  /*5050*/  BSYNC B1 ;  /* 0x0000000000017941 */ /* 0x000fea0003800000 */
.L_x_153:
        /* <DEDUP_REMOVED lines=9> */
.L_x_156:
[----:B------:R-:W-:Y:S05]  /*50f0*/  BSYNC B1 ;  /* 0x0000000000017941 */ /* 0x000fea0003800000 */
.L_x_155:
        /* <DEDUP_REMOVED lines=10> */
.L_x_158:
[----:B------:R-:W-:Y:S05]  /*51a0*/  BSYNC B1 ;  /* 0x0000000000017941 */ /* 0x000fea0003800000 */
.L_x_157:
        /* <DEDUP_REMOVED lines=10> */
.L_x_160:
[----:B------:R-:W-:Y:S05]  /*5250*/  BSYNC B1 ;  /* 0x0000000000017941 */ /* 0x000fea0003800000 */
.L_x_159:
        /* <DEDUP_REMOVED lines=9> */
.L_x_162:
[----:B------:R-:W-:Y:S05]  /*52f0*/  BSYNC B1 ;  /* 0x0000000000017941 */ /* 0x000fea0003800000 */
.L_x_161:
        /* <DEDUP_REMOVED lines=9> */
.L_x_164:
[----:B------:R-:W-:Y:S05]  /*5390*/  BSYNC B1 ;  /* 0x0000000000017941 */ /* 0x000fea0003800000 */
.L_x_163:
        /* <DEDUP_REMOVED lines=10> */
.L_x_166:
[----:B------:R-:W-:Y:S05]  /*5440*/  BSYNC B1 ;  /* 0x0000000000017941 */ /* 0x000fea0003800000 */
.L_x_165:
        /* <DEDUP_REMOVED lines=10> */
.L_x_168:
[----:B------:R-:W-:Y:S05]  /*54f0*/  BSYNC B1 ;  /* 0x0000000000017941 */ /* 0x000fea0003800000 */
.L_x_167:
        /* <DEDUP_REMOVED lines=9> */
.L_x_170:
[----:B------:R-:W-:Y:S05]  /*5590*/  BSYNC B1 ;  /* 0x0000000000017941 */ /* 0x000fea0003800000 */
.L_x_169:
        /* <DEDUP_REMOVED lines=9> */
.L_x_172:
[----:B------:R-:W-:Y:S05]  /*5630*/  BSYNC B1 ;  /* 0x0000000000017941 */ /* 0x000fea0003800000 */
.L_x_171:
        /* <DEDUP_REMOVED lines=10> */
.L_x_174:
[----:B------:R-:W-:Y:S05]  /*56e0*/  BSYNC B1 ;  /* 0x0000000000017941 */ /* 0x000fea0003800000 */
.L_x_173:
        /* <DEDUP_REMOVED lines=10> */
.L_x_176:
[----:B------:R-:W-:Y:S05]  /*5790*/  BSYNC B1 ;  /* 0x0000000000017941 */ /* 0x000fea0003800000 */
.L_x_175:
        /* <DEDUP_REMOVED lines=9> */
.L_x_178:
[----:B------:R-:W-:Y:S05]  /*5830*/  BSYNC B1 ;  /* 0x0000000000017941 */ /* 0x000fea0003800000 */
.L_x_177:
        /* <DEDUP_REMOVED lines=9> */
.L_x_180:
[----:B------:R-:W-:Y:S05]  /*58d0*/  BSYNC B1 ;  /* 0x0000000000017941 */ /* 0x000fea0003800000 */
.L_x_179:
        /* <DEDUP_REMOVED lines=10> */
.L_x_182:
[----:B------:R-:W-:Y:S05]  /*5980*/  BSYNC B1 ;  /* 0x0000000000017941 */ /* 0x000fea0003800000 */
.L_x_181:
        /* <DEDUP_REMOVED lines=10> */
.L_x_184:
[----:B------:R-:W-:Y:S05]  /*5a30*/  BSYNC B1 ;  /* 0x0000000000017941 */ /* 0x000fea0003800000 */
.L_x_183:
        /* <DEDUP_REMOVED lines=9> */
.L_x_186:
[----:B------:R-:W-:Y:S05]  /*5ad0*/  BSYNC B1 ;  /* 0x0000000000017941 */ /* 0x000fea0003800000 */
.L_x_185:
        /* <DEDUP_REMOVED lines=9> */
.L_x_188:
[----:B------:R-:W-:Y:S05]  /*5b70*/  BSYNC B1 ;  /* 0x0000000000017941 */ /* 0x000fea0003800000 */
.L_x_187:
        /* <DEDUP_REMOVED lines=10> */
.L_x_190:
[----:B------:R-:W-:Y:S05]  /*5c20*/  BSYNC B1 ;  /* 0x0000000000017941 */ /* 0x000fea0003800000 */
.L_x_189:
        /* <DEDUP_REMOVED lines=10> */
.L_x_192:
[----:B------:R-:W-:Y:S05]  /*5cd0*/  BSYNC B1 ;  /* 0x0000000000017941 */ /* 0x000fea0003800000 */
.L_x_191:
        /* <DEDUP_REMOVED lines=9> */
.L_x_194:
[----:B------:R-:W-:Y:S05]  /*5d70*/  BSYNC B1 ;  /* 0x0000000000017941 */ /* 0x000fea0003800000 */
.L_x_193:
        /* <DEDUP_REMOVED lines=9> */
.L_x_196:
[----:B------:R-:W-:Y:S05]  /*5e10*/  BSYNC B1 ;  /* 0x0000000000017941 */ /* 0x000fea0003800000 */
.L_x_195:
        /* <DEDUP_REMOVED lines=10> */
.L_x_198:
[----:B------:R-:W-:Y:S05]  /*5ec0*/  BSYNC B1 ;  /* 0x0000000000017941 */ /* 0x000fea0003800000 */
.L_x_197:
        /* <DEDUP_REMOVED lines=10> */
.L_x_200:
[----:B------:R-:W-:Y:S05]  /*5f70*/  BSYNC B1 ;  /* 0x0000000000017941 */ /* 0x000fea0003800000 */
.L_x_199:
        /* <DEDUP_REMOVED lines=9> */
.L_x_202:
[----:B------:R-:W-:Y:S05]  /*6010*/  BSYNC B1 ;  /* 0x0000000000017941 */ /* 0x000fea0003800000 */
.L_x_201:
        /* <DEDUP_REMOVED lines=9> */
.L_x_204:
[----:B------:R-:W-:Y:S05]  /*60b0*/  BSYNC B1 ;  /* 0x0000000000017941 */ /* 0x000fea0003800000 */
.L_x_203:
        /* <DEDUP_REMOVED lines=10> */
.L_x_206:
[----:B------:R-:W-:Y:S05]  /*6160*/  BSYNC B1 ;  /* 0x0000000000017941 */ /* 0x000fea0003800000 */
.L_x_205:
        /* <DEDUP_REMOVED lines=10> */
.L_x_208:
[----:B------:R-:W-:Y:S05]  /*6210*/  BSYNC B1 ;  /* 0x0000000000017941 */ /* 0x000fea0003800000 */
.L_x_207:
        /* <DEDUP_REMOVED lines=9> */
.L_x_210:
[----:B------:R-:W-:Y:S05]  /*62b0*/  BSYNC B1 ;  /* 0x0000000000017941 */ /* 0x000fea0003800000 */
.L_x_209:
        /* <DEDUP_REMOVED lines=9> */
.L_x_212:
[----:B------:R-:W-:Y:S05]  /*6350*/  BSYNC B1 ;  /* 0x0000000000017941 */ /* 0x000fea0003800000 */
.L_x_211:
        /* <DEDUP_REMOVED lines=10> */
.L_x_214:
[----:B------:R-:W-:Y:S05]  /*6400*/  BSYNC B1 ;  /* 0x0000000000017941 */ /* 0x000fea0003800000 */
.L_x_213:
        /* <DEDUP_REMOVED lines=10> */
.L_x_216:
[----:B------:R-:W-:Y:S05]  /*64b0*/  BSYNC B1 ;  /* 0x0000000000017941 */ /* 0x000fea0003800000 */
.L_x_215:
        /* <DEDUP_REMOVED lines=9> */
.L_x_218:
[----:B------:R-:W-:Y:S05]  /*6550*/  BSYNC B1 ;  /* 0x0000000000017941 */ /* 0x000fea0003800000 */
.L_x_217:
        /* <DEDUP_REMOVED lines=9> */
.L_x_220:
[----:B------:R-:W-:Y:S05]  /*65f0*/  BSYNC B1 ;  /* 0x0000000000017941 */ /* 0x000fea0003800000 */
.L_x_219:
        /* <DEDUP_REMOVED lines=10> */
.L_x_222:
[----:B------:R-:W-:Y:S05]  /*66a0*/  BSYNC B1 ;  /* 0x0000000000017941 */ /* 0x000fea0003800000 */
.L_x_221:
        /* <DEDUP_REMOVED lines=10> */
.L_x_224:
[----:B------:R-:W-:Y:S05]  /*6750*/  BSYNC B1 ;  /* 0x0000000000017941 */ /* 0x000fea0003800000 */
.L_x_223:
        /* <DEDUP_REMOVED lines=9> */
.L_x_226:
[----:B------:R-:W-:Y:S05]  /*67f0*/  BSYNC B1 ;  /* 0x0000000000017941 */ /* 0x000fea0003800000 */
.L_x_225:
        /* <DEDUP_REMOVED lines=9> */
.L_x_228:
[----:B------:R-:W-:Y:S05]  /*6890*/  BSYNC B1 ;  /* 0x0000000000017941 */ /* 0x000fea0003800000 */
.L_x_227:
        /* <DEDUP_REMOVED lines=10> */
.L_x_230:
[----:B------:R-:W-:Y:S05]  /*6940*/  BSYNC B1 ;  /* 0x0000000000017941 */ /* 0x000fea0003800000 */
.L_x_229:
        /* <DEDUP_REMOVED lines=10> */
.L_x_232:
[----:B------:R-:W-:Y:S05]  /*69f0*/  BSYNC B1 ;  /* 0x0000000000017941 */ /* 0x000fea0003800000 */
.L_x_231:
        /* <DEDUP_REMOVED lines=9> */
.L_x_234:
[----:B------:R-:W-:Y:S05]  /*6a90*/  BSYNC B1 ;  /* 0x0000000000017941 */ /* 0x000fea0003800000 */
.L_x_233:
        /* <DEDUP_REMOVED lines=9> */
.L_x_236:
[----:B------:R-:W-:Y:S05]  /*6b30*/  BSYNC B1 ;  /* 0x0000000000017941 */ /* 0x000fea0003800000 */
.L_x_235:
        /* <DEDUP_REMOVED lines=10> */
.L_x_238:
[----:B------:R-:W-:Y:S05]  /*6be0*/  BSYNC B1 ;  /* 0x0000000000017941 */ /* 0x000fea0003800000 */
.L_x_237:
        /* <DEDUP_REMOVED lines=10> */
.L_x_240:
[----:B------:R-:W-:Y:S05]  /*6c90*/  BSYNC B1 ;  /* 0x0000000000017941 */ /* 0x000fea0003800000 */
.L_x_239:
        /* <DEDUP_REMOVED lines=9> */
.L_x_242:
[----:B------:R-:W-:Y:S05]  /*6d30*/  BSYNC B1 ;  /* 0x0000000000017941 */ /* 0x000fea0003800000 */
.L_x_241:
        /* <DEDUP_REMOVED lines=9> */
.L_x_244:
[----:B------:R-:W-:Y:S05]  /*6dd0*/  BSYNC B1 ;  /* 0x0000000000017941 */ /* 0x000fea0003800000 */
.L_x_243:
        /* <DEDUP_REMOVED lines=10> */
.L_x_246:
[----:B------:R-:W-:Y:S05]  /*6e80*/  BSYNC B1 ;  /* 0x0000000000017941 */ /* 0x000fea0003800000 */
.L_x_245:
        /* <DEDUP_REMOVED lines=10> */
.L_x_248:
[----:B------:R-:W-:Y:S05]  /*6f30*/  BSYNC B1 ;  /* 0x0000000000017941 */ /* 0x000fea0003800000 */
.L_x_247:
        /* <DEDUP_REMOVED lines=9> */
.L_x_250:
[----:B------:R-:W-:Y:S05]  /*6fd0*/  BSYNC B1 ;  /* 0x0000000000017941 */ /* 0x000fea0003800000 */
.L_x_249:
        /* <DEDUP_REMOVED lines=9> */
.L_x_252:
[----:B------:R-:W-:Y:S05]  /*7070*/  BSYNC B1 ;  /* 0x0000000000017941 */ /* 0x000fea0003800000 */
.L_x_251:
        /* <DEDUP_REMOVED lines=10> */
.L_x_254:
[----:B------:R-:W-:Y:S05]  /*7120*/  BSYNC B1 ;  /* 0x0000000000017941 */ /* 0x000fea0003800000 */
.L_x_253:
        /* <DEDUP_REMOVED lines=10> */
.L_x_256:
[----:B------:R-:W-:Y:S05]  /*71d0*/  BSYNC B1 ;  /* 0x0000000000017941 */ /* 0x000fea0003800000 */
.L_x_255:
        /* <DEDUP_REMOVED lines=9> */
.L_x_258:
[----:B------:R-:W-:Y:S05]  /*7270*/  BSYNC B1 ;  /* 0x0000000000017941 */ /* 0x000fea0003800000 */
.L_x_257:
        /* <DEDUP_REMOVED lines=9> */
.L_x_260:
[----:B------:R-:W-:Y:S05]  /*7310*/  BSYNC B1 ;  /* 0x0000000000017941 */ /* 0x000fea0003800000 */
.L_x_259:
        /* <DEDUP_REMOVED lines=10> */
.L_x_262:
[----:B------:R-:W-:Y:S05]  /*73c0*/  BSYNC B1 ;  /* 0x0000000000017941 */ /* 0x000fea0003800000 */
.L_x_261:
        /* <DEDUP_REMOVED lines=10> */
.L_x_264:
[----:B------:R-:W-:Y:S05]  /*7470*/  BSYNC B1 ;  /* 0x0000000000017941 */ /* 0x000fea0003800000 */
.L_x_263:
        /* <DEDUP_REMOVED lines=9> */
.L_x_266:
[----:B------:R-:W-:Y:S05]  /*7510*/  BSYNC B1 ;  /* 0x0000000000017941 */ /* 0x000fea0003800000 */
.L_x_265:
        /* <DEDUP_REMOVED lines=9> */
.L_x_268:
[----:B------:R-:W-:Y:S05]  /*75b0*/  BSYNC B1 ;  /* 0x0000000000017941 */ /* 0x000fea0003800000 */
.L_x_267:
        /* <DEDUP_REMOVED lines=10> */
.L_x_270:
[----:B------:R-:W-:Y:S05]  /*7660*/  BSYNC B1 ;  /* 0x0000000000017941 */ /* 0x000fea0003800000 */
.L_x_269:
        /* <DEDUP_REMOVED lines=10> */
.L_x_272:
[----:B------:R-:W-:Y:S05]  /*7710*/  BSYNC B1 ;  /* 0x0000000000017941 */ /* 0x000fea0003800000 */
.L_x_271:
        /* <DEDUP_REMOVED lines=9> */
.L_x_274:
[----:B------:R-:W-:Y:S05]  /*77b0*/  BSYNC B1 ;  /* 0x0000000000017941 */ /* 0x000fea0003800000 */
.L_x_273:
        /* <DEDUP_REMOVED lines=9> */
.L_x_276:
[----:B------:R-:W-:Y:S05]  /*7850*/  BSYNC B1 ;  /* 0x0000000000017941 */ /* 0x000fea0003800000 */
.L_x_275:
        /* <DEDUP_REMOVED lines=10> */
.L_x_278:
[----:B------:R-:W-:Y:S05]  /*7900*/  BSYNC B1 ;  /* 0x0000000000017941 */ /* 0x000fea0003800000 */
.L_x_277:
        /* <DEDUP_REMOVED lines=10> */
.L_x_280:
[----:B------:R-:W-:Y:S05]  /*79b0*/  BSYNC B1 ;  /* 0x0000000000017941 */ /* 0x000fea0003800000 */
.L_x_279:
        /* <DEDUP_REMOVED lines=9> */
.L_x_282:
[----:B------:R-:W-:Y:S05]  /*7a50*/  BSYNC B1 ;  /* 0x0000000000017941 */ /* 0x000fea0003800000 */
.L_x_281:
        /* <DEDUP_REMOVED lines=9> */
.L_x_284:
[----:B------:R-:W-:Y:S05]  /*7af0*/  BSYNC B1 ;  /* 0x0000000000017941 */ /* 0x000fea0003800000 */
.L_x_283:
        /* <DEDUP_REMOVED lines=10> */
.L_x_286:
[----:B------:R-:W-:Y:S05]  /*7ba0*/  BSYNC B1 ;  /* 0x0000000000017941 */ /* 0x000fea0003800000 */
.L_x_285:
        /* <DEDUP_REMOVED lines=10> */
.L_x_288:
[----:B------:R-:W-:Y:S05]  /*7c50*/  BSYNC B1 ;  /* 0x0000000000017941 */ /* 0x000fea0003800000 */
.L_x_287:
[----:B01---5:R-:W-:Y:S01]  /*7c60*/  LOP3.LUT R6, R24, 0xffffe000, RZ, 0xc0, !PT ;  /* 0xffffe00018067812 */ /* 0x023fe200078ec0ff */
        /* <DEDUP_REMOVED lines=8> */
.L_x_290:
[----:B------:R-:W-:Y:S05]  /*7cf0*/  BSYNC B1 ;  /* 0x0000000000017941 */ /* 0x000fea0003800000 */
.L_x_289:
[----:B0-2--5:R-:W-:Y:S01]  /*7d00*/  LOP3.LUT R4, R24, 0xffffe000, RZ, 0xc0, !PT ;  /* 0xffffe00018047812 */ /* 0x025fe200078ec0ff */
[----:B------:R-:W-:Y:S01]  /*7d10*/  @P1 IMAD.MOV.U32 R5, RZ, RZ, R11 ;  /* 0x000000ffff051224 */ /* 0x000fe200078e000b */
[----:B------:R-:W-:Y:S01]  /*7d20*/  ISETP.GT.AND P0, PT, R0, 0x8, P0 ;  /* 0x000000080000780c */ /* 0x000fe20000704270 */
[----:B------:R-:W-:Y:S02]  /*7d30*/  BSSY B1, `(.L_x_291) ;  /* 0x0000008000017945 */ /* 0x000fe40003800000 */
[----:B------:R-:W-:Y:S01]  /*7d40*/  FMUL R3, R4, R157 ;  /* 0x0000009d04037220 */ /* 0x000fe20000400000 */
[----:B------:R-:W-:-:S03]  /*7d50*/  @P1 IMAD.MOV.U32 R4, RZ, RZ, R10 ;  /* 0x000000ffff041224 */ /* 0x000fc600078e000a */
[----:B------:R-:W-:-:S05]  /*7d60*/  FFMA R3, R150, R156, R3 ;  /* 0x0000009c96037223 */ /* 0x000fca0000000003 */
[----:B------:R-:W-:-:S05]  /*7d70*/  F2FP.TF32.F32.PACK_B R3, R3 ;  /* 0x00000003ff03723e */ /* 0x000fca00024050ff */
[----:B------:R0:W-:Y:S01]  /*7d80*/  @P1 STG.E desc[UR36][R4.64+0x3e0], R3 ;  /* 0x0003e00304001986 */ /* 0x0001e2000c101924 */
[----:B------:R-:W-:Y:S05]  /*7d90*/  @!P0 BRA `(.L_x_292) ;  /* 0x0000000000048947 */ /* 0x000fea0003800000 */
[----:B------:R2:W5:Y:S02]  /*7da0*/  LDG.E.LTC128B R24, desc[UR36][R8.64+0x3e4] ;  /* 0x0003e42408187981 */ /* 0x000564000c1e1920 */
.L_x_292:
[----:B------:R-:W-:Y:S05]  /*7db0*/  BSYNC B1 ;  /* 0x0000000000017941 */ /* 0x000fea0003800000 */
.L_x_291:
[----:B------:R-:W-:Y:S05]  /*7dc0*/  @!P0 BRA `(.L_x_293) ;  /* 0x0000002400308947 */ /* 0x000fea0003800000 */
[----:B-----5:R-:W-:-:S05]  /*7dd0*/  LOP3.LUT R24, R24, 0xffffe000, RZ, 0xc0, !PT ;  /* 0xffffe00018187812 */ /* 0x020fca00078ec0ff */
[----:B------:R-:W-:-:S04]  /*7de0*/  FMUL R24, R24, R157 ;  /* 0x0000009d18187220 */ /* 0x000fc80000400000 */
[----:B------:R-:W-:-:S05]  /*7df0*/  FFMA R151, R151, R156, R24 ;  /* 0x0000009c97977223 */ /* 0x000fca0000000018 */
[----:B------:R-:W-:-:S05]  /*7e00*/  F2FP.TF32.F32.PACK_B R151, R151 ;  /* 0x00000097ff97723e */ /* 0x000fca00024050ff */
[----:B------:R0:W-:Y:S01]  /*7e10*/  STG.E desc[UR36][R10.64+0x3e4], R151 ;  /* 0x0003e4970a007986 */ /* 0x0001e2000c101924 */
[----:B------:R-:W-:Y:S05]  /*7e20*/  BRA `(.L_x_293) ;  /* 0x0000002400187947 */ /* 0x000fea0003800000 */
.L_x_40:
[----:B------:R-:W-:Y:S01]  /*7e30*/  ISETP.GT.AND P3, PT, R3, 0x1, PT ;  /* 0x000000010300780c */ /* 0x000fe20003f64270 */
[----:B------:R-:W-:Y:S01]  /*7e40*/  ULDC.64 UR4, c[0x0][0x5c0] ;  /* 0x0001700000047ab9 */ /* 0x000fe20000000a00 */
[-C--:B------:R-:W-:Y:S01]  /*7e50*/  FMUL R9, R24, R156.reuse ;  /* 0x0000009c18097220 */ /* 0x080fe20000400000 */
[----:B------:R-:W-:Y:S01]  /*7e60*/  LEA R4, P4, R162, UR4, 0x2 ;  /* 0x00000004a2047c11 */ /* 0x000fe2000f8810ff */
[-C--:B------:R-:W-:Y:S01]  /*7e70*/  FMUL R25, R25, R156.reuse ;  /* 0x0000009c19197220 */ /* 0x080fe20000400000 */
[----:B------:R-:W-:Y:S01]  /*7e80*/  ISETP.GT.AND P0, PT, R0, RZ, P3 ;  /* 0x000000ff0000720c */ /* 0x000fe20001f04270 */
[-C--:B------:R-:W-:Y:S01]  /*7e90*/  FMUL R27, R27, R156.reuse ;  /* 0x0000009c1b1b7220 */ /* 0x080fe20000400000 */
[----:B------:R-:W-:Y:S01]  /*7ea0*/  LEA.HI.X R5, R162, UR5, R173, 0x2, P4 ;  /* 0x00000005a2057c11 */ /* 0x000fe2000a0f14ad */
[-C--:B------:R-:W-:Y:S01]  /*7eb0*/  FMUL R29, R29, R156.reuse ;  /* 0x0000009c1d1d7220 */ /* 0x080fe20000400000 */
[----:B------:R-:W-:Y:S01]  /*7ec0*/  F2FP.TF32.F32.PACK_B R9, R9 ;  /* 0x00000009ff09723e */ /* 0x000fe200024050ff */
[-C--:B------:R-:W-:Y:S01]  /*7ed0*/  FMUL R31, R31, R156.reuse ;  /* 0x0000009c1f1f7220 */ /* 0x080fe20000400000 */
[----:B------:R-:W-:Y:S01]  /*7ee0*/  F2FP.TF32.F32.PACK_B R25, R25 ;  /* 0x00000019ff19723e */ /* 0x000fe200024050ff */
[----:B------:R-:W-:Y:S01]  /*7ef0*/  FMUL R13, R32, R156 ;  /* 0x0000009c200d7220 */ /* 0x000fe20000400000 */
[C---:B------:R-:W-:Y:S01]  /*7f00*/  SHF.L.U64.HI R7, R10.reuse, 0x5, R11 ;  /* 0x000000050a077819 */ /* 0x040fe2000001020b */
[----:B------:R0:W-:Y:S01]  /*7f10*/  @P2 STG.E desc[UR36][R4.64], R9 ;  /* 0x0000000904002986 */ /* 0x0001e2000c101924 */
[----:B------:R-:W-:Y:S01]  /*7f20*/  LEA R6, P4, R10, R4, 0x5 ;  /* 0x000000040a067211 */ /* 0x000fe200078828ff */
[-C--:B------:R-:W-:Y:S01]  /*7f30*/  FMUL R11, R26, R156.reuse ;  /* 0x0000009c1a0b7220 */ /* 0x080fe20000400000 */
[C---:B------:R-:W-:Y:S01]  /*7f40*/  ISETP.GT.AND P1, PT, R0.reuse, 0x8, P1 ;  /* 0x000000080000780c */ /* 0x040fe20000f24270 */
[----:B------:R-:W-:Y:S01]  /*7f50*/  @P0 STG.E desc[UR36][R4.64+0x4], R25 ;  /* 0x0000041904000986 */ /* 0x000fe2000c101924 */
[----:B------:R-:W-:Y:S01]  /*7f60*/  ISETP.GT.AND P2, PT, R3, 0x8, PT ;  /* 0x000000080300780c */ /* 0x000fe20003f44270 */
[----:B------:R-:W-:Y:S01]  /*7f70*/  IMAD.X R7, R7, 0x1, R5, P4 ;  /* 0x0000000107077824 */ /* 0x000fe200020e0605 */
[C---:B------:R-:W-:Y:S01]  /*7f80*/  ISETP.GT.AND P3, PT, R0.reuse, 0x8, P3 ;  /* 0x000000080000780c */ /* 0x040fe20001f64270 */
[-C--:B------:R-:W-:Y:S01]  /*7f90*/  FMUL R33, R33, R156.reuse ;  /* 0x0000009c21217220 */ /* 0x080fe20000400000 */
[----:B------:R-:W-:Y:S01]  /*7fa0*/  ISETP.GT.AND P0, PT, R3, 0x9, PT ;  /* 0x000000090300780c */ /* 0x000fe20003f04270 */
[-C--:B------:R-:W-:Y:S01]  /*7fb0*/  FMUL R35, R35, R156.reuse ;  /* 0x0000009c23237220 */ /* 0x080fe20000400000 */
[----:B------:R-:W-:Y:S01]  /*7fc0*/  ISETP.GT.AND P5, PT, R0, RZ, P2 ;  /* 0x000000ff0000720c */ /* 0x000fe200017a4270 */
[-C--:B0-----:R-:W-:Y:S01]  /*7fd0*/  FMUL R9, R28, R156.reuse ;  /* 0x0000009c1c097220 */ /* 0x081fe20000400000 */
[C---:B------:R-:W-:Y:S01]  /*7fe0*/  ISETP.GT.AND P4, PT, R0.reuse, RZ, P0 ;  /* 0x000000ff0000720c */ /* 0x040fe20000784270 */
[-C--:B------:R-:W-:Y:S01]  /*7ff0*/  FMUL R37, R37, R156.reuse ;  /* 0x0000009c25257220 */ /* 0x080fe20000400000 */
[----:B------:R-:W-:Y:S01]  /*8000*/  F2FP.TF32.F32.PACK_B R11, R11 ;  /* 0x0000000bff0b723e */ /* 0x000fe200024050ff */
[-C--:B------:R-:W-:Y:S01]  /*8010*/  FMUL R39, R39, R156.reuse ;  /* 0x0000009c27277220 */ /* 0x080fe20000400000 */
[----:B------:R-:W-:Y:S01]  /*8020*/  F2FP.TF32.F32.PACK_B R27, R27 ;  /* 0x0000001bff1b723e */ /* 0x000fe200024050ff */
[-C--:B------:R-:W-:Y:S01]  /*8030*/  FMUL R41, R41, R156.reuse ;  /* 0x0000009c29297220 */ /* 0x080fe20000400000 */
[----:B------:R-:W-:Y:S01]  /*8040*/  F2FP.TF32.F32.PACK_B R9, R9 ;  /* 0x00000009ff09723e */ /* 0x000fe200024050ff */
[----:B------:R0:W-:Y:S01]  /*8050*/  @P1 STG.E desc[UR36][R6.64], R11 ;  /* 0x0000000b06001986 */ /* 0x0001e2000c101924 */
[----:B------:R-:W-:Y:S01]  /*8060*/  F2FP.TF32.F32.PACK_B R29, R29 ;  /* 0x0000001dff1d723e */ /* 0x000fe200024050ff */
[-C--:B------:R-:W-:Y:S01]  /*8070*/  FMUL R43, R43, R156.reuse ;  /* 0x0000009c2b2b7220 */ /* 0x080fe20000400000 */
[C---:B------:R-:W-:Y:S01]  /*8080*/  ISETP.GT.AND P1, PT, R3.reuse, 0x10, PT ;  /* 0x000000100300780c */ /* 0x040fe20003f24270 */
[----:B------:R-:W-:Y:S01]  /*8090*/  @P3 STG.E desc[UR36][R6.64+0x4], R27 ;  /* 0x0000041b06003986 */ /* 0x000fe2000c101924 */
[----:B------:R-:W-:Y:S01]  /*80a0*/  ISETP.GT.AND P3, PT, R3, 0x11, PT ;  /* 0x000000110300780c */ /* 0x000fe20003f64270 */
[-C--:B------:R-:W-:Y:S01]  /*80b0*/  FMUL R45, R45, R156.reuse ;  /* 0x0000009c2d2d7220 */ /* 0x080fe20000400000 */
[C---:B------:R-:W-:Y:S01]  /*80c0*/  ISETP.GT.AND P2, PT, R0.reuse, 0x8, P2 ;  /* 0x000000080000780c */ /* 0x040fe20001744270 */
[----:B------:R1:W-:Y:S01]  /*80d0*/  @P5 STG.E desc[UR36][R4.64+0x20], R9 ;  /* 0x0000200904005986 */ /* 0x0003e2000c101924 */
[C---:B------:R-:W-:Y:S01]  /*80e0*/  ISETP.GT.AND P0, PT, R0.reuse, 0x8, P0 ;  /* 0x000000080000780c */ /* 0x040fe20000704270 */
[-C--:B------:R-:W-:Y:S01]  /*80f0*/  FMUL R47, R47, R156.reuse ;  /* 0x0000009c2f2f7220 */ /* 0x080fe20000400000 */
[----:B------:R-:W-:Y:S01]  /*8100*/  ISETP.GT.AND P5, PT, R0, RZ, P1 ;  /* 0x000000ff0000720c */ /* 0x000fe20000fa4270 */
[----:B------:R-:W-:Y:S01]  /*8110*/  @P4 STG.E desc[UR36][R4.64+0x24], R29 ;  /* 0x0000241d04004986 */ /* 0x000fe2000c101924 */
[-C--:B0-----:R-:W-:Y:S01]  /*8120*/  FMUL R11, R30, R156.reuse ;  /* 0x0000009c1e0b7220 */ /* 0x081fe20000400000 */
[----:B------:R-:W-:Y:S01]  /*8130*/  ISETP.GT.AND P4, PT, R0, RZ, P3 ;  /* 0x000000ff0000720c */ /* 0x000fe20001f84270 */
[-C--:B------:R-:W-:Y:S01]  /*8140*/  FMUL R49, R49, R156.reuse ;  /* 0x0000009c31317220 */ /* 0x080fe20000400000 */
[----:B------:R-:W-:Y:S01]  /*8150*/  F2FP.TF32.F32.PACK_B R31, R31 ;  /* 0x0000001fff1f723e */ /* 0x000fe200024050ff */
[-C--:B------:R-:W-:Y:S01]  /*8160*/  FMUL R51, R51, R156.reuse ;  /* 0x0000009c33337220 */ /* 0x080fe20000400000 */
[----:B------:R-:W-:Y:S01]  /*8170*/  F2FP.TF32.F32.PACK_B R11, R11 ;  /* 0x0000000bff0b723e */ /* 0x000fe200024050ff */
[-C--:B------:R-:W-:Y:S01]  /*8180*/  FMUL R53, R53, R156.reuse ;  /* 0x0000009c35357220 */ /* 0x080fe20000400000 */
[----:B------:R-:W-:Y:S01]  /*8190*/  F2FP.TF32.F32.PACK_B R13, R13 ;  /* 0x0000000dff0d723e */ /* 0x000fe200024050ff */
[-C--:B-1----:R-:W-:Y:S01]  /*81a0*/  FMUL R9, R34, R156.reuse ;  /* 0x0000009c22097220 */ /* 0x082fe20000400000 */
[----:B------:R-:W-:Y:S01]  /*81b0*/  F2FP.TF32.F32.PACK_B R33, R33 ;  /* 0x00000021ff21723e */ /* 0x000fe200024050ff */
[----:B------:R0:W-:Y:S01]  /*81c0*/  @P2 STG.E desc[UR36][R6.64+0x20], R11 ;  /* 0x0000200b06002986 */ /* 0x0001e2000c101924 */
[C---:B------:R-:W-:Y:S01]  /*81d0*/  ISETP.GT.AND P1, PT, R0.reuse, 0x8, P1 ;  /* 0x000000080000780c */ /* 0x040fe20000f24270 */
[-C--:B------:R-:W-:Y:S01]  /*81e0*/  FMUL R55, R55, R156.reuse ;  /* 0x0000009c37377220 */ /* 0x080fe20000400000 */
[C---:B------:R-:W-:Y:S01]  /*81f0*/  ISETP.GT.AND P2, PT, R3.reuse, 0x19, PT ;  /* 0x000000190300780c */ /* 0x040fe20003f44270 */
[----:B------:R-:W-:Y:S01]  /*8200*/  @P0 STG.E desc[UR36][R6.64+0x24], R31 ;  /* 0x0000241f06000986 */ /* 0x000fe2000c101924 */
[----:B------:R-:W-:Y:S01]  /*8210*/  ISETP.GT.AND P0, PT, R3, 0x18, PT ;  /* 0x000000180300780c */ /* 0x000fe20003f04270 */
[-C--:B------:R-:W-:Y:S01]  /*8220*/  FMUL R57, R57, R156.reuse ;  /* 0x0000009c39397220 */ /* 0x080fe20000400000 */
[----:B------:R-:W-:Y:S01]  /*8230*/  F2FP.TF32.F32.PACK_B R9, R9 ;  /* 0x00000009ff09723e */ /* 0x000fe200024050ff */
[----:B------:R1:W-:Y:S01]  /*8240*/  @P5 STG.E desc[UR36][R4.64+0x40], R13 ;  /* 0x0000400d04005986 */ /* 0x0003e2000c101924 */
[C---:B------:R-:W-:Y:S01]  /*8250*/  ISETP.GT.AND P5, PT, R0.reuse, RZ, P0 ;  /* 0x000000ff0000720c */ /* 0x040fe200007a4270 */
[-C--:B------:R-:W-:Y:S01]  /*8260*/  FMUL R59, R59, R156.reuse ;  /* 0x0000009c3b3b7220 */ /* 0x080fe20000400000 */
[----:B------:R-:W-:Y:S01]  /*8270*/  F2FP.TF32.F32.PACK_B R35, R35 ;  /* 0x00000023ff23723e */ /* 0x000fe200024050ff */
[----:B------:R-:W-:Y:S01]  /*8280*/  @P4 STG.E desc[UR36][R4.64+0x44], R33 ;  /* 0x0000442104004986 */ /* 0x000fe2000c101924 */
[----:B------:R-:W-:Y:S01]  /*8290*/  ISETP.GT.AND P4, PT, R0, 0x8, P3 ;  /* 0x000000080000780c */ /* 0x000fe20001f84270 */
[-C--:B0-----:R-:W-:Y:S01]  /*82a0*/  FMUL R11, R36, R156.reuse ;  /* 0x0000009c240b7220 */ /* 0x081fe20000400000 */
[----:B------:R-:W-:Y:S01]  /*82b0*/  ISETP.GT.AND P3, PT, R0, RZ, P2 ;  /* 0x000000ff0000720c */ /* 0x000fe20001764270 */
[----:B------:R0:W-:Y:S01]  /*82c0*/  @P1 STG.E desc[UR36][R6.64+0x40], R9 ;  /* 0x0000400906001986 */ /* 0x0001e2000c101924 */
[----:B------:R-:W-:Y:S01]  /*82d0*/  F2FP.TF32.F32.PACK_B R37, R37 ;  /* 0x00000025ff25723e */ /* 0x000fe200024050ff */
[-C--:B------:R-:W-:Y:S01]  /*82e0*/  FMUL R61, R61, R156.reuse ;  /* 0x0000009c3d3d7220 */ /* 0x080fe20000400000 */
[----:B------:R-:W-:Y:S01]  /*82f0*/  F2FP.TF32.F32.PACK_B R11, R11 ;  /* 0x0000000bff0b723e */ /* 0x000fe200024050ff */
[-C--:B-1----:R-:W-:Y:S01]  /*8300*/  FMUL R13, R40, R156.reuse ;  /* 0x0000009c280d7220 */ /* 0x082fe20000400000 */
[----:B------:R-:W-:Y:S01]  /*8310*/  ISETP.GT.AND P1, PT, R3, 0x20, PT ;  /* 0x000000200300780c */ /* 0x000fe20003f24270 */
[-C--:B------:R-:W-:Y:S01]  /*8320*/  FMUL R63, R63, R156.reuse ;  /* 0x0000009c3f3f7220 */ /* 0x080fe20000400000 */
[C---:B------:R-:W-:Y:S01]  /*8330*/  ISETP.GT.AND P0, PT, R0.reuse, 0x8, P0 ;  /* 0x000000080000780c */ /* 0x040fe20000704270 */
[-C--:B------:R-:W-:Y:S01]  /*8340*/  FMUL R65, R65, R156.reuse ;  /* 0x0000009c41417220 */ /* 0x080fe20000400000 */
[----:B------:R-:W-:Y:S01]  /*8350*/  F2FP.TF32.F32.PACK_B R39, R39 ;  /* 0x00000027ff27723e */ /* 0x000fe200024050ff */
[----:B------:R-:W-:Y:S01]  /*8360*/  @P4 STG.E desc[UR36][R6.64+0x44], R35 ;  /* 0x0000442306004986 */ /* 0x000fe2000c101924 */
[----:B------:R-:W-:Y:S01]  /*8370*/  ISETP.GT.AND P4, PT, R0, 0x8, P2 ;  /* 0x000000080000780c */ /* 0x000fe20001784270 */
[-C--:B0-----:R-:W-:Y:S01]  /*8380*/  FMUL R9, R38, R156.reuse ;  /* 0x0000009c26097220 */ /* 0x081fe20000400000 */
[----:B------:R-:W-:Y:S01]  /*8390*/  ISETP.GT.AND P2, PT, R3, 0x21, PT ;  /* 0x000000210300780c */ /* 0x000fe20003f44270 */
[----:B------:R0:W-:Y:S01]  /*83a0*/  @P5 STG.E desc[UR36][R4.64+0x60], R11 ;  /* 0x0000600b04005986 */ /* 0x0001e2000c101924 */
[C---:B------:R-:W-:Y:S01]  /*83b0*/  ISETP.GT.AND P5, PT, R0.reuse, RZ, P1 ;  /* 0x000000ff0000720c */ /* 0x040fe20000fa4270 */
[-C--:B------:R-:W-:Y:S01]  /*83c0*/  FMUL R67, R67, R156.reuse ;  /* 0x0000009c43437220 */ /* 0x080fe20000400000 */
[----:B------:R-:W-:Y:S01]  /*83d0*/  F2FP.TF32.F32.PACK_B R9, R9 ;  /* 0x00000009ff09723e */ /* 0x000fe200024050ff */
[----:B------:R-:W-:Y:S01]  /*83e0*/  @P3 STG.E desc[UR36][R4.64+0x64], R37 ;  /* 0x0000642504003986 */ /* 0x000fe2000c101924 */
[C---:B------:R-:W-:Y:S01]  /*83f0*/  ISETP.GT.AND P3, PT, R0.reuse, RZ, P2 ;  /* 0x000000ff0000720c */ /* 0x040fe20001764270 */
[-C--:B------:R-:W-:Y:S01]  /*8400*/  FMUL R69, R69, R156.reuse ;  /* 0x0000009c45457220 */ /* 0x080fe20000400000 */
[----:B------:R-:W-:Y:S01]  /*8410*/  F2FP.TF32.F32.PACK_B R13, R13 ;  /* 0x0000000dff0d723e */ /* 0x000fe200024050ff */
[----:B------:R1:W-:Y:S01]  /*8420*/  @P0 STG.E desc[UR36][R6.64+0x60], R9 ;  /* 0x0000600906000986 */ /* 0x0003e2000c101924 */
[----:B------:R-:W-:Y:S01]  /*8430*/  F2FP.TF32.F32.PACK_B R41, R41 ;  /* 0x00000029ff29723e */ /* 0x000fe200024050ff */
[-C--:B------:R-:W-:Y:S01]  /*8440*/  FMUL R71, R71, R156.reuse ;  /* 0x0000009c47477220 */ /* 0x080fe20000400000 */
[C---:B------:R-:W-:Y:S01]  /*8450*/  ISETP.GT.AND P0, PT, R3.reuse, 0x28, PT ;  /* 0x000000280300780c */ /* 0x040fe20003f04270 */
[----:B------:R-:W-:Y:S01]  /*8460*/  @P4 STG.E desc[UR36][R6.64+0x64], R39 ;  /* 0x0000642706004986 */ /* 0x000fe2000c101924 */
[----:B------:R-:W-:Y:S01]  /*8470*/  ISETP.GT.AND P1, PT, R0, 0x8, P1 ;  /* 0x000000080000780c */ /* 0x000fe20000f24270 */
[-C--:B0-----:R-:W-:Y:S01]  /*8480*/  FMUL R11, R44, R156.reuse ;  /* 0x0000009c2c0b7220 */ /* 0x081fe20000400000 */
[C---:B------:R-:W-:Y:S01]  /*8490*/  ISETP.GT.AND P4, PT, R0.reuse, 0x8, P2 ;  /* 0x000000080000780c */ /* 0x040fe20001784270 */
[----:B------:R0:W-:Y:S01]  /*84a0*/  @P5 STG.E desc[UR36][R4.64+0x80], R13 ;  /* 0x0000800d04005986 */ /* 0x0001e2000c101924 */
[----:B------:R-:W-:Y:S01]  /*84b0*/  ISETP.GT.AND P2, PT, R3, 0x29, PT ;  /* 0x000000290300780c */ /* 0x000fe20003f44270 */
[-C--:B------:R-:W-:Y:S01]  /*84c0*/  FMUL R73, R73, R156.reuse ;  /* 0x0000009c49497220 */ /* 0x080fe20000400000 */
[----:B------:R-:W-:Y:S01]  /*84d0*/  ISETP.GT.AND P5, PT, R0, RZ, P0 ;  /* 0x000000ff0000720c */ /* 0x000fe200007a4270 */
[-C--:B-1----:R-:W-:Y:S01]  /*84e0*/  FMUL R9, R42, R156.reuse ;  /* 0x0000009c2a097220 */ /* 0x082fe20000400000 */
[----:B------:R-:W-:Y:S01]  /*84f0*/  @P3 STG.E desc[UR36][R4.64+0x84], R41 ;  /* 0x0000842904003986 */ /* 0x000fe2000c101924 */
[----:B------:R-:W-:Y:S01]  /*8500*/  ISETP.GT.AND P3, PT, R0, RZ, P2 ;  /* 0x000000ff0000720c */ /* 0x000fe20001764270 */
[-C--:B------:R-:W-:Y:S01]  /*8510*/  FMUL R75, R75, R156.reuse ;  /* 0x0000009c4b4b7220 */ /* 0x080fe20000400000 */
[----:B------:R-:W-:Y:S01]  /*8520*/  F2FP.TF32.F32.PACK_B R43, R43 ;  /* 0x0000002bff2b723e */ /* 0x000fe200024050ff */
[-C--:B------:R-:W-:Y:S01]  /*8530*/  FMUL R77, R77, R156.reuse ;  /* 0x0000009c4d4d7220 */ /* 0x080fe20000400000 */
[----:B------:R-:W-:Y:S01]  /*8540*/  F2FP.TF32.F32.PACK_B R9, R9 ;  /* 0x00000009ff09723e */ /* 0x000fe200024050ff */
[-C--:B------:R-:W-:Y:S01]  /*8550*/  FMUL R79, R79, R156.reuse ;  /* 0x0000009c4f4f7220 */ /* 0x080fe20000400000 */
[----:B------:R-:W-:Y:S01]  /*8560*/  F2FP.TF32.F32.PACK_B R11, R11 ;  /* 0x0000000bff0b723e */ /* 0x000fe200024050ff */
[-C--:B0-----:R-:W-:Y:S01]  /*8570*/  FMUL R13, R48, R156.reuse ;  /* 0x0000009c300d7220 */ /* 0x081fe20000400000 */
[----:B------:R-:W-:Y:S01]  /*8580*/  F2FP.TF32.F32.PACK_B R45, R45 ;  /* 0x0000002dff2d723e */ /* 0x000fe200024050ff */
[----:B------:R0:W-:Y:S01]  /*8590*/  @P1 STG.E desc[UR36][R6.64+0x80], R9 ;  /* 0x0000800906001986 */ /* 0x0001e2000c101924 */
[----:B------:R-:W-:Y:S01]  /*85a0*/  ISETP.GT.AND P1, PT, R3, 0x30, PT ;  /* 0x000000300300780c */ /* 0x000fe20003f24270 */
[-C--:B------:R-:W-:Y:S01]  /*85b0*/  FMUL R81, R81, R156.reuse ;  /* 0x0000009c51517220 */ /* 0x080fe20000400000 */
[C---:B------:R-:W-:Y:S01]  /*85c0*/  ISETP.GT.AND P0, PT, R0.reuse, 0x8, P0 ;  /* 0x000000080000780c */ /* 0x040fe20000704270 */
[----:B------:R-:W-:Y:S01]  /*85d0*/  @P4 STG.E desc[UR36][R6.64+0x84], R43 ;  /* 0x0000842b06004986 */ /* 0x000fe2000c101924 */
[C---:B------:R-:W-:Y:S01]  /*85e0*/  ISETP.GT.AND P4, PT, R0.reuse, 0x8, P2 ;  /* 0x000000080000780c */ /* 0x040fe20001784270 */
[-C--:B------:R-:W-:Y:S01]  /*85f0*/  FMUL R83, R83, R156.reuse ;  /* 0x0000009c53537220 */ /* 0x080fe20000400000 */
[----:B------:R-:W-:Y:S01]  /*8600*/  ISETP.GT.AND P2, PT, R3, 0x31, PT ;  /* 0x000000310300780c */ /* 0x000fe20003f44270 */
[----:B------:R1:W-:Y:S01]  /*8610*/  @P5 STG.E desc[UR36][R4.64+0xa0], R11 ;  /* 0x0000a00b04005986 */ /* 0x0003e2000c101924 */
[----:B------:R-:W-:Y:S01]  /*8620*/  ISETP.GT.AND P5, PT, R0, RZ, P1 ;  /* 0x000000ff0000720c */ /* 0x000fe20000fa4270 */
[-C--:B------:R-:W-:Y:S01]  /*8630*/  FMUL R85, R85, R156.reuse ;  /* 0x0000009c55557220 */ /* 0x080fe20000400000 */
[----:B------:R-:W-:Y:S01]  /*8640*/  F2FP.TF32.F32.PACK_B R47, R47 ;  /* 0x0000002fff2f723e */ /* 0x000fe200024050ff */
[-C--:B0-----:R-:W-:Y:S01]  /*8650*/  FMUL R9, R46, R156.reuse ;  /* 0x0000009c2e097220 */ /* 0x081fe20000400000 */
        /* <DEDUP_REMOVED lines=9> */
[C---:B------:R-:W-:Y:S01]  /*86f0*/  ISETP.GT.AND P1, PT, R0.reuse, 0x8, P1 ;  /* 0x000000080000780c */ /* 0x040fe20000f24270 */
[----:B------:R0:W-:Y:S01]  /*8700*/  @P0 STG.E desc[UR36][R6.64+0xa0], R9 ;  /* 0x0000a00906000986 */ /* 0x0001e2000c101924 */
[----:B------:R-:W-:Y:S01]  /*8710*/  ISETP.GT.AND P0, PT, R3, 0x38, PT ;  /* 0x000000380300780c */ /* 0x000fe20003f04270 */
[-C--:B------:R-:W-:Y:S01]  /*8720*/  FMUL R93, R93, R156.reuse ;  /* 0x0000009c5d5d7220 */ /* 0x080fe20000400000 */
[----:B------:R-:W-:Y:S01]  /*8730*/  F2FP.TF32.F32.PACK_B R51, R51 ;  /* 0x00000033ff33723e */ /* 0x000fe200024050ff */
        /* <DEDUP_REMOVED lines=10> */
[C---:B------:R-:W-:Y:S01]  /*87e0*/  ISETP.GT.AND P3, PT, R0.reuse, RZ, P2 ;  /* 0x000000ff0000720c */ /* 0x040fe20001764270 */
[-C--:B------:R-:W-:Y:S01]  /*87f0*/  FMUL R99, R99, R156.reuse ;  /* 0x0000009c63637220 */ /* 0x080fe20000400000 */
[----:B------:R-:W-:Y:S01]  /*8800*/  F2FP.TF32.F32.PACK_B R53, R53 ;  /* 0x00000035ff35723e */ /* 0x000fe200024050ff */
[-C--:B------:R-:W-:Y:S01]  /*8810*/  FMUL R101, R101, R156.reuse ;  /* 0x0000009c65657220 */ /* 0x080fe20000400000 */
[----:B------:R-:W-:Y:S01]  /*8820*/  F2FP.TF32.F32.PACK_B R9, R9 ;  /* 0x00000009ff09723e */ /* 0x000fe200024050ff */
[-C--:B------:R-:W-:Y:S01]  /*8830*/  FMUL R103, R103, R156.reuse ;  /* 0x0000009c67677220 */ /* 0x080fe20000400000 */
[----:B------:R-:W-:Y:S01]  /*8840*/  ISETP.GT.AND P0, PT, R0, 0x8, P0 ;  /* 0x000000080000780c */ /* 0x000fe20000704270 */
[-C--:B-1----:R-:W-:Y:S01]  /*8850*/  FMUL R13, R56, R156.reuse ;  /* 0x0000009c380d7220 */ /* 0x082fe20000400000 */
[----:B------:R-:W-:Y:S01]  /*8860*/  F2FP.TF32.F32.PACK_B R55, R55 ;  /* 0x00000037ff37723e */ /* 0x000fe200024050ff */
        /* <DEDUP_REMOVED lines=16> */
[----:B------:R-:W-:Y:S01]  /*8970*/  ISETP.GT.AND P1, PT, R0, 0x8, P1 ;  /* 0x000000080000780c */ /* 0x000fe20000f24270 */
[-C--:B------:R-:W-:Y:S01]  /*8980*/  FMUL R113, R113, R156.reuse ;  /* 0x0000009c71717220 */ /* 0x080fe20000400000 */
[----:B------:R-:W-:Y:S01]  /*8990*/  F2FP.TF32.F32.PACK_B R9, R9 ;  /* 0x00000009ff09723e */ /* 0x000fe200024050ff */
[-C--:B------:R-:W-:Y:S01]  /*89a0*/  FMUL R115, R115, R156.reuse ;  /* 0x0000009c73737220 */ /* 0x080fe20000400000 */
[-C--:B-1----:R-:W-:Y:S01]  /*89b0*/  FMUL R11, R60, R156.reuse ;  /* 0x0000009c3c0b7220 */ /* 0x082fe20000400000 */
[----:B------:R-:W-:Y:S01]  /*89c0*/  F2FP.TF32.F32.PACK_B R59, R59 ;  /* 0x0000003bff3b723e */ /* 0x000fe200024050ff */
[-C--:B------:R-:W-:Y:S01]  /*89d0*/  FMUL R117, R117, R156.reuse ;  /* 0x0000009c75757220 */ /* 0x080fe20000400000 */
        /* <DEDUP_REMOVED lines=58> */
[----:B0-----:R-:W-:Y:S01]  /*8d80*/  FMUL R9, R66, R156 ;  /* 0x0000009c42097220 */ /* 0x001fe20000400000 */
[----:B------:R-:W-:Y:S01]  /*8d90*/  @P3 STG.E desc[UR36][R4.64+0x144], R65 ;  /* 0x0001444104003986 */ /* 0x000fe2000c101924 */
[----:B------:R-:W-:-:S02]  /*8da0*/  ISETP.GT.AND P3, PT, R0, RZ, P2 ;  /* 0x000000ff0000720c */ /* 0x000fc40001764270 */
[----:B------:R-:W-:Y:S02]  /*8db0*/  ISETP.GT.AND P0, PT, R0, 0x8, P0 ;  /* 0x000000080000780c */ /* 0x000fe40000704270 */
[----:B------:R-:W-:Y:S01]  /*8dc0*/  F2FP.TF32.F32.PACK_B R9, R9 ;  /* 0x00000009ff09723e */ /* 0x000fe200024050ff */
[----:B-1----:R-:W-:Y:S01]  /*8dd0*/  FMUL R13, R72, R156 ;  /* 0x0000009c480d7220 */ /* 0x002fe20000400000 */
[----:B------:R-:W-:-:S03]  /*8de0*/  F2FP.TF32.F32.PACK_B R71, R71 ;  /* 0x00000047ff47723e */ /* 0x000fc600024050ff */
[----:B------:R0:W-:Y:S01]  /*8df0*/  @P1 STG.E desc[UR36][R6.64+0x140], R9 ;  /* 0x0001400906001986 */ /* 0x0001e2000c101924 */
[C---:B------:R-:W-:Y:S02]  /*8e00*/  ISETP.GT.AND P1, PT, R3.reuse, 0x60, PT ;  /* 0x000000600300780c */ /* 0x040fe40003f24270 */
[----:B------:R-:W-:Y:S01]  /*8e10*/  F2FP.TF32.F32.PACK_B R13, R13 ;  /* 0x0000000dff0d723e */ /* 0x000fe200024050ff */
[----:B------:R-:W-:Y:S01]  /*8e20*/  @P4 STG.E desc[UR36][R6.64+0x144], R67 ;  /* 0x0001444306004986 */ /* 0x000fe2000c101924 */
[C---:B------:R-:W-:Y:S02]  /*8e30*/  ISETP.GT.AND P4, PT, R0.reuse, 0x8, P2 ;  /* 0x000000080000780c */ /* 0x040fe40001784270 */
[----:B------:R-:W-:Y:S01]  /*8e40*/  ISETP.GT.AND P2, PT, R3, 0x61, PT ;  /* 0x000000610300780c */ /* 0x000fe20003f44270 */
[----:B------:R1:W-:Y:S01]  /*8e50*/  @P5 STG.E desc[UR36][R4.64+0x160], R11 ;  /* 0x0001600b04005986 */ /* 0x0003e2000c101924 */
[----:B------:R-:W-:Y:S02]  /*8e60*/  ISETP.GT.AND P5, PT, R0, RZ, P1 ;  /* 0x000000ff0000720c */ /* 0x000fe40000fa4270 */
        /* <DEDUP_REMOVED lines=257> */
[----:B------:R-:W-:Y:S01]  /*9e80*/  @P3 STG.E desc[UR36][R4.64+0x364], R133 ;  /* 0x0003648504003986 */ /* 0x000fe2000c101924 */
[----:B0-----:R-:W-:Y:S01]  /*9e90*/  FMUL R9, R134, R156 ;  /* 0x0000009c86097220 */ /* 0x001fe20000400000 */
[----:B------:R-:W-:-:S02]  /*9ea0*/  ISETP.GT.AND P3, PT, R0, RZ, P2 ;  /* 0x000000ff0000720c */ /* 0x000fc40001764270 */
[----:B------:R-:W-:Y:S02]  /*9eb0*/  ISETP.GT.AND P1, PT, R0, 0x8, P1 ;  /* 0x000000080000780c */ /* 0x000fe40000f24270 */
[----:B------:R-:W-:Y:S01]  /*9ec0*/  F2FP.TF32.F32.PACK_B R9, R9 ;  /* 0x00000009ff09723e */ /* 0x000fe200024050ff */
[----:B-1----:R-:W-:Y:S01]  /*9ed0*/  FMUL R11, R140, R156 ;  /* 0x0000009c8c0b7220 */ /* 0x002fe20000400000 */
[----:B------:R-:W-:-:S03]  /*9ee0*/  F2FP.TF32.F32.PACK_B R139, R139 ;  /* 0x0000008bff8b723e */ /* 0x000fc600024050ff */
[----:B------:R0:W-:Y:S01]  /*9ef0*/  @P0 STG.E desc[UR36][R6.64+0x360], R9 ;  /* 0x0003600906000986 */ /* 0x0001e2000c101924 */
[----:B------:R-:W-:Y:S02]  /*9f00*/  F2FP.TF32.F32.PACK_B R141, R141 ;  /* 0x0000008dff8d723e */ /* 0x000fe400024050ff */
[----:B------:R-:W-:Y:S01]  /*9f10*/  F2FP.TF32.F32.PACK_B R11, R11 ;  /* 0x0000000bff0b723e */ /* 0x000fe200024050ff */
[----:B------:R-:W-:Y:S01]  /*9f20*/  @P4 STG.E desc[UR36][R6.64+0x364], R135 ;  /* 0x0003648706004986 */ /* 0x000fe2000c101924 */
[C---:B------:R-:W-:Y:S02]  /*9f30*/  ISETP.GT.AND P4, PT, R3.reuse, 0xe8, PT ;  /* 0x000000e80300780c */ /* 0x040fe40003f84270 */
[----:B------:R-:W-:Y:S01]  /*9f40*/  F2FP.TF32.F32.PACK_B R143, R143 ;  /* 0x0000008fff8f723e */ /* 0x000fe200024050ff */
[----:B------:R1:W-:Y:S01]  /*9f50*/  @P5 STG.E desc[UR36][R4.64+0x380], R13 ;  /* 0x0003800d04005986 */ /* 0x0003e2000c101924 */
[----:B------:R-:W-:Y:S02]  /*9f60*/  ISETP.GT.AND P5, PT, R3, 0xe9, PT ;  /* 0x000000e90300780c */ /* 0x000fe40003fa4270 */
[----:B------:R-:W-:Y:S01]  /*9f70*/  F2FP.TF32.F32.PACK_B R145, R145 ;  /* 0x00000091ff91723e */ /* 0x000fe200024050ff */
[----:B------:R-:W-:Y:S01]  /*9f80*/  @P3 STG.E desc[UR36][R4.64+0x384], R137 ;  /* 0x0003848904003986 */ /* 0x000fe2000c101924 */
[----:B------:R-:W-:Y:S01]  /*9f90*/  ISETP.GT.AND P3, PT, R0, 0x8, P2 ;  /* 0x000000080000780c */ /* 0x000fe20001764270 */
[----:B0-----:R-:W-:Y:S01]  /*9fa0*/  FMUL R9, R138, R156 ;  /* 0x0000009c8a097220 */ /* 0x001fe20000400000 */
[----:B------:R-:W-:-:S02]  /*9fb0*/  ISETP.GT.AND P2, PT, R0, RZ, P4 ;  /* 0x000000ff0000720c */ /* 0x000fc40002744270 */
[C---:B------:R-:W-:Y:S02]  /*9fc0*/  ISETP.GT.AND P0, PT, R0.reuse, RZ, P5 ;  /* 0x000000ff0000720c */ /* 0x040fe40002f04270 */
[----:B------:R-:W-:Y:S01]  /*9fd0*/  ISETP.GT.AND P4, PT, R0, 0x8, P4 ;  /* 0x000000080000780c */ /* 0x000fe20002784270 */
[----:B-1----:R-:W-:Y:S01]  /*9fe0*/  FMUL R13, R142, R156 ;  /* 0x0000009c8e0d7220 */ /* 0x002fe20000400000 */
[----:B------:R-:W-:Y:S02]  /*9ff0*/  ISETP.GT.AND P5, PT, R0, 0x8, P5 ;  /* 0x000000080000780c */ /* 0x000fe40002fa4270 */
[----:B------:R-:W-:Y:S02]  /*a000*/  F2FP.TF32.F32.PACK_B R9, R9 ;  /* 0x00000009ff09723e */ /* 0x000fe400024050ff */
[----:B------:R-:W-:Y:S02]  /*a010*/  F2FP.TF32.F32.PACK_B R13, R13 ;  /* 0x0000000dff0d723e */ /* 0x000fe400024050ff */
[----:B------:R-:W-:Y:S01]  /*a020*/  F2FP.TF32.F32.PACK_B R147, R147 ;  /* 0x00000093ff93723e */ /* 0x000fe200024050ff */
[----:B------:R0:W-:Y:S01]  /*a030*/  @P1 STG.E desc[UR36][R6.64+0x380], R9 ;  /* 0x0003800906001986 */ /* 0x0001e2000c101924 */
[----:B------:R-:W-:-:S02]  /*a040*/  ISETP.GT.AND P1, PT, R3, 0xf8, PT ;  /* 0x000000f80300780c */ /* 0x000fc40003f24270 */
[----:B------:R-:W-:Y:S01]  /*a050*/  F2FP.TF32.F32.PACK_B R149, R149 ;  /* 0x00000095ff95723e */ /* 0x000fe200024050ff */
[----:B------:R-:W-:Y:S01]  /*a060*/  @P3 STG.E desc[UR36][R6.64+0x384], R139 ;  /* 0x0003848b06003986 */ /* 0x000fe2000c101924 */
[C---:B------:R-:W-:Y:S02]  /*a070*/  ISETP.GT.AND P3, PT, R3.reuse, 0xf0, PT ;  /* 0x000000f00300780c */ /* 0x040fe40003f64270 */
[----:B------:R-:W-:Y:S01]  /*a080*/  F2FP.TF32.F32.PACK_B R151, R151 ;  /* 0x00000097ff97723e */ /* 0x000fe200024050ff */
[----:B------:R1:W-:Y:S01]  /*a090*/  @P2 STG.E desc[UR36][R4.64+0x3a0], R11 ;  /* 0x0003a00b04002986 */ /* 0x0003e2000c101924 */
[----:B------:R-:W-:-:S03]  /*a0a0*/  ISETP.GT.AND P2, PT, R3, 0xf1, PT ;  /* 0x000000f10300780c */ /* 0x000fc60003f44270 */
[----:B------:R-:W-:Y:S01]  /*a0b0*/  @P0 STG.E desc[UR36][R4.64+0x3a4], R141 ;  /* 0x0003a48d04000986 */ /* 0x000fe2000c101924 */
[----:B------:R-:W-:Y:S01]  /*a0c0*/  ISETP.GT.AND P0, PT, R3, 0xf9, PT ;  /* 0x000000f90300780c */ /* 0x000fe20003f04270 */
[-C--:B------:R-:W-:Y:S01]  /*a0d0*/  FMUL R3, R144, R156.reuse ;  /* 0x0000009c90037220 */ /* 0x080fe20000400000 */
[-C--:B0-----:R-:W-:Y:S01]  /*a0e0*/  FMUL R9, R146, R156.reuse ;  /* 0x0000009c92097220 */ /* 0x081fe20000400000 */
[----:B------:R0:W-:Y:S01]  /*a0f0*/  @P4 STG.E desc[UR36][R6.64+0x3a0], R13 ;  /* 0x0003a00d06004986 */ /* 0x0001e2000c101924 */
[C---:B------:R-:W-:Y:S02]  /*a100*/  ISETP.GT.AND P4, PT, R0.reuse, RZ, P2 ;  /* 0x000000ff0000720c */ /* 0x040fe40001784270 */
[----:B------:R-:W-:Y:S01]  /*a110*/  F2FP.TF32.F32.PACK_B R3, R3 ;  /* 0x00000003ff03723e */ /* 0x000fe200024050ff */
[----:B------:R-:W-:Y:S01]  /*a120*/  @P5 STG.E desc[UR36][R6.64+0x3a4], R143 ;  /* 0x0003a48f06005986 */ /* 0x000fe2000c101924 */
[----:B------:R-:W-:Y:S01]  /*a130*/  ISETP.GT.AND P5, PT, R0, RZ, P3 ;  /* 0x000000ff0000720c */ /* 0x000fe20001fa4270 */
[----:B-1----:R-:W-:Y:S01]  /*a140*/  FMUL R11, R148, R156 ;  /* 0x0000009c940b7220 */ /* 0x002fe20000400000 */
[----:B------:R-:W-:-:S02]  /*a150*/  ISETP.GT.AND P3, PT, R0, 0x8, P3 ;  /* 0x000000080000780c */ /* 0x000fc40001f64270 */
[----:B------:R-:W-:Y:S02]  /*a160*/  ISETP.GT.AND P2, PT, R0, 0x8, P2 ;  /* 0x000000080000780c */ /* 0x000fe40001744270 */
[----:B------:R-:W-:Y:S01]  /*a170*/  F2FP.TF32.F32.PACK_B R9, R9 ;  /* 0x00000009ff09723e */ /* 0x000fe200024050ff */
[----:B0-----:R-:W-:Y:S01]  /*a180*/  FMUL R13, R150, R156 ;  /* 0x0000009c960d7220 */ /* 0x001fe20000400000 */
[----:B------:R-:W-:-:S04]  /*a190*/  F2FP.TF32.F32.PACK_B R11, R11 ;  /* 0x0000000bff0b723e */ /* 0x000fc800024050ff */
[----:B------:R-:W-:Y:S01]  /*a1a0*/  F2FP.TF32.F32.PACK_B R13, R13 ;  /* 0x0000000dff0d723e */ /* 0x000fe200024050ff */
[----:B------:R-:W-:Y:S01]  /*a1b0*/  @P5 STG.E desc[UR36][R4.64+0x3c0], R3 ;  /* 0x0003c00304005986 */ /* 0x000fe2000c101924 */
[C---:B------:R-:W-:Y:S02]  /*a1c0*/  ISETP.GT.AND P5, PT, R0.reuse, RZ, P1 ;  /* 0x000000ff0000720c */ /* 0x040fe40000fa4270 */
[C---:B------:R-:W-:Y:S01]  /*a1d0*/  ISETP.GT.AND P1, PT, R0.reuse, 0x8, P1 ;  /* 0x000000080000780c */ /* 0x040fe20000f24270 */
[----:B------:R-:W-:Y:S01]  /*a1e0*/  @P4 STG.E desc[UR36][R4.64+0x3c4], R145 ;  /* 0x0003c49104004986 */ /* 0x000fe2000c101924 */
[C---:B------:R-:W-:Y:S02]  /*a1f0*/  ISETP.GT.AND P4, PT, R0.reuse, RZ, P0 ;  /* 0x000000ff0000720c */ /* 0x040fe40000784270 */
[----:B------:R-:W-:Y:S01]  /*a200*/  ISETP.GT.AND P0, PT, R0, 0x8, P0 ;  /* 0x000000080000780c */ /* 0x000fe20000704270 */
[----:B------:R-:W-:Y:S04]  /*a210*/  @P3 STG.E desc[UR36][R6.64+0x3c0], R9 ;  /* 0x0003c00906003986 */ /* 0x000fe8000c101924 */
[----:B------:R-:W-:Y:S04]  /*a220*/  @P2 STG.E desc[UR36][R6.64+0x3c4], R147 ;  /* 0x0003c49306002986 */ /* 0x000fe8000c101924 */
[----:B------:R-:W-:Y:S04]  /*a230*/  @P5 STG.E desc[UR36][R4.64+0x3e0], R11 ;  /* 0x0003e00b04005986 */ /* 0x000fe8000c101924 */
[----:B------:R0:W-:Y:S02]  /*a240*/  @P4 STG.E desc[UR36][R4.64+0x3e4], R149 ;  /* 0x0003e49504004986 */ /* 0x0001e4000c101924 */
[----:B0-----:R-:W-:-:S02]  /*a250*/  @P1 IMAD.MOV.U32 R4, RZ, RZ, R6 ;  /* 0x000000ffff041224 */ /* 0x001fc400078e0006 */
[----:B------:R-:W-:-:S05]  /*a260*/  @P1 IMAD.MOV.U32 R5, RZ, RZ, R7 ;  /* 0x000000ffff051224 */ /* 0x000fca00078e0007 */
[----:B------:R0:W-:Y:S04]  /*a270*/  @P1 STG.E desc[UR36][R4.64+0x3e0], R13 ;  /* 0x0003e00d04001986 */ /* 0x0001e8000c101924 */
[----:B------:R0:W-:Y:S02]  /*a280*/  @P0 STG.E desc[UR36][R6.64+0x3e4], R151 ;  /* 0x0003e49706000986 */ /* 0x0001e4000c101924 */
.L_x_293:
[----:B------:R-:W-:Y:S05]  /*a290*/  BSYNC B0 ;  /* 0x0000000000007941 */ /* 0x000fea0003800000 */
.L_x_39:
[----:B------:R-:W-:Y:S01]  /*a2a0*/  ULDC UR4, c[0x0][0xc] ;  /* 0x0000030000047ab9 */ /* 0x000fe20000000800 */
[----:B------:R-:W-:Y:S01]  /*a2b0*/  ULDC UR5, c[0x0][0x10] ;  /* 0x0000040000057ab9 */ /* 0x000fe20000000800 */
[----:B0-----:R-:W0:Y:S01]  /*a2c0*/  LDC R3, c[0x0][0x14] ;  /* 0x00000500ff037b82 */ /* 0x001e220000000800 */
[----:B------:R-:W-:Y:S01]  /*a2d0*/  UIMAD.WIDE.U32 UR4, UR4, UR5, URZ ;  /* 0x00000005040472a5 */ /* 0x000fe2000f8e003f */
[----:B------:R-:W-:Y:S01]  /*a2e0*/  PRMT R0, RZ, 0x7610, R0 ;  /* 0x00007610ff007816 */ /* 0x000fe20000000000 */
[----:B------:R-:W-:Y:S02]  /*a2f0*/  IMAD.MOV.U32 R152, RZ, RZ, -0x1 ;  /* 0xffffffffff987424 */ /* 0x000fe400078e00ff */
[----:B------:R-:W-:Y:S02]  /*a300*/  IMAD.MOV.U32 R153, RZ, RZ, -0x1 ;  /* 0xffffffffff997424 */ /* 0x000fe400078e00ff */
[----:B0-----:R-:W-:-:S04]  /*a310*/  IMAD.WIDE.U32 R16, R3, UR4, R16 ;  /* 0x0000000403107c25 */ /* 0x001fc8000f8e0010 */
[----:B------:R-:W-:Y:S01]  /*a320*/  IMAD R3, R3, UR5, RZ ;  /* 0x0000000503037c24 */ /* 0x000fe2000f8e02ff */
[----:B------:R-:W-:Y:S02]  /*a330*/  ULDC.64 UR4, c[0x0][0x650] ;  /* 0x0001940000047ab9 */ /* 0x000fe40000000a00 */
[----:B------:R-:W-:Y:S01]  /*a340*/  ISETP.GE.U32.AND P0, PT, R16, UR4, PT ;  /* 0x0000000410007c0c */ /* 0x000fe2000bf06070 */
[----:B------:R-:W-:-:S05]  /*a350*/  IMAD.IADD R17, R17, 0x1, R3 ;  /* 0x0000000111117824 */ /* 0x000fca00078e0203 */
[----:B------:R-:W-:-:S13]  /*a360*/  ISETP.GE.U32.AND.EX P0, PT, R17, UR5, PT, P0 ;  /* 0x0000000511007c0c */ /* 0x000fda000bf06100 */
[----:B------:R-:W-:Y:S05]  /*a370*/  @P0 BRA `(.L_x_294) ;  /* 0x0000000400640947 */ /* 0x000fea0003800000 */
[----:B------:R-:W0:Y:S01]  /*a380*/  S2R R12, SR_CTAID.X ;  /* 0x00000000000c7919 */ /* 0x000e220000002500 */
[----:B----4-:R-:W4:Y:S01]  /*a390*/  LDC.64 R10, c[0x0][0x628] ;  /* 0x00018a00ff0a7b82 */ /* 0x010f220000000a00 */
[----:B------:R-:W-:Y:S01]  /*a3a0*/  ULDC UR4, c[0x0][0x150] ;  /* 0x0000540000047ab9 */ /* 0x000fe20000000800 */
[----:B-123--:R-:W-:Y:S01]  /*a3b0*/  IMAD.MOV.U32 R8, RZ, RZ, R16 ;  /* 0x000000ffff087224 */ /* 0x00efe200078e0010 */
[----:B------:R-:W1:Y:S01]  /*a3c0*/  S2R R22, SR_CTAID.Y ;  /* 0x0000000000167919 */ /* 0x000e620000002600 */
[----:B------:R-:W-:-:S04]  /*a3d0*/  IMAD.MOV.U32 R9, RZ, RZ, R17 ;  /* 0x000000ffff097224 */ /* 0x000fc800078e0011 */
[----:B------:R-:W2:Y:S08]  /*a3e0*/  LDC R21, c[0x0][0x144] ;  /* 0x00005100ff157b82 */ /* 0x000eb00000000800 */
[----:B------:R-:W3:Y:S08]  /*a3f0*/  LDC R0, c[0x0][0x630] ;  /* 0x00018c00ff007b82 */ /* 0x000ef00000000800 */
[----:B------:R-:W1:Y:S01]  /*a400*/  LDC.64 R14, c[0x0][0x620] ;  /* 0x00018800ff0e7b82 */ /* 0x000e620000000a00 */
[----:B----4-:R-:W-:-:S04]  /*a410*/  ISETP.NE.U32.AND P0, PT, R10, RZ, PT ;  /* 0x000000ff0a00720c */ /* 0x010fc80003f05070 */
[----:B------:R-:W-:Y:S02]  /*a420*/  ISETP.NE.AND.EX P0, PT, R11, RZ, PT, P0 ;  /* 0x000000ff0b00720c */ /* 0x000fe40003f05300 */
[----:B0-----:R-:W-:-:S05]  /*a430*/  I2FP.F32.U32 R3, R12 ;  /* 0x0000000c00037245 */ /* 0x001fca0000201000 */
[----:B------:R-:W-:-:S04]  /*a440*/  FMUL R3, R3, UR4 ;  /* 0x0000000403037c20 */ /* 0x000fc80008400000 */
[----:B------:R0:W4:Y:S02]  /*a450*/  F2I.U32.TRUNC.NTZ R20, R3 ;  /* 0x0000000300147305 */ /* 0x000124000020f000 */
[----:B--23--:R-:W-:Y:S05]  /*a460*/  @!P0 BRA `(.L_x_295) ;  /* 0x0000000000288947 */ /* 0x00cfea0003800000 */
[----:B0-----:R-:W0:Y:S02]  /*a470*/  LDC R3, c[0x0][0x634] ;  /* 0x00018d00ff037b82 */ /* 0x001e240000000800 */
        /* <DEDUP_REMOVED lines=9> */
.L_x_295:
[----:B------:R-:W2:Y:S01]  /*a510*/  LDC.64 R26, c[0x0][0x640] ;  /* 0x00019000ff1a7b82 */ /* 0x000ea20000000a00 */
[-CC-:B------:R-:W-:Y:S01]  /*a520*/  SHF.R.U64 R153, R8, R0.reuse, R9.reuse ;  /* 0x0000000008997219 */ /* 0x180fe20000001209 */
[----:B----4-:R-:W-:Y:S01]  /*a530*/  IMAD.MOV R20, RZ, RZ, -R20 ;  /* 0x000000ffff147224 */ /* 0x010fe200078e0a14 */
[----:B------:R-:W-:Y:S01]  /*a540*/  SHF.R.U32.HI R0, RZ, R0, R9 ;  /* 0x00000000ff007219 */ /* 0x000fe20000011609 */
[----:B------:R-:W-:Y:S01]  /*a550*/  ULDC UR4, c[0x0][0x154] ;  /* 0x0000550000047ab9 */ /* 0x000fe20000000800 */
[----:B0-----:R-:W-:Y:S01]  /*a560*/  IADD3 R3, P0, RZ, -R153, RZ ;  /* 0x80000099ff037210 */ /* 0x001fe20007f1e0ff */
[----:B------:R-:W-:Y:S02]  /*a570*/  IMAD R21, R21, R20, R12 ;  /* 0x0000001415157224 */ /* 0x000fe400078e020c */
[----:B------:R-:W0:Y:S01]  /*a580*/  LDC R6, c[0x0][0x618] ;  /* 0x00018600ff067b82 */ /* 0x000e220000000800 */
[----:B------:R-:W-:Y:S02]  /*a590*/  IMAD.MOV.U32 R7, RZ, RZ, 0x1 ;  /* 0x00000001ff077424 */ /* 0x000fe400078e00ff */
[----:B------:R-:W-:-:S04]  /*a5a0*/  IMAD.X R5, RZ, RZ, ~R0, P0 ;  /* 0x000000ffff057224 */ /* 0x000fc800000e0e00 */
[-C--:B-1----:R-:W-:Y:S01]  /*a5b0*/  IMAD R0, R5, R14.reuse, RZ ;  /* 0x0000000e05007224 */ /* 0x082fe200078e02ff */
[----:B------:R-:W1:Y:S01]  /*a5c0*/  LDC R8, c[0x0][0x608] ;  /* 0x00018200ff087b82 */ /* 0x000e620000000800 */
[----:B------:R-:W-:-:S04]  /*a5d0*/  IMAD.WIDE.U32 R4, R3, R14, R16 ;  /* 0x0000000e03047225 */ /* 0x000fc800078e0010 */
[----:B------:R-:W-:Y:S01]  /*a5e0*/  IMAD R3, R3, R15, R0 ;  /* 0x0000000f03037224 */ /* 0x000fe200078e0200 */
[----:B------:R-:W-:Y:S02]  /*a5f0*/  I2FP.F32.U32 R0, R22 ;  /* 0x0000001600007245 */ /* 0x000fe40000201000 */
[----:B-----5:R-:W3:Y:S01]  /*a600*/  LDC R24, c[0x0][0x658] ;  /* 0x00019600ff187b82 */ /* 0x020ee20000000800 */
[----:B------:R-:W-:Y:S01]  /*a610*/  IMAD.IADD R3, R5, 0x1, R3 ;  /* 0x0000000105037824 */ /* 0x000fe200078e0203 */
[----:B--2---:R-:W-:Y:S01]  /*a620*/  ISETP.NE.U32.AND P0, PT, R26, RZ, PT ;  /* 0x000000ff1a00720c */ /* 0x004fe20003f05070 */
[----:B------:R-:W-:Y:S01]  /*a630*/  FMUL R0, R0, UR4 ;  /* 0x0000000400007c20 */ /* 0x000fe20008400000 */
[----:B------:R-:W-:Y:S02]  /*a640*/  IMAD.MOV.U32 R5, RZ, RZ, -0x1 ;  /* 0xffffffffff057424 */ /* 0x000fe400078e00ff */
[----:B------:R-:W-:Y:S01]  /*a650*/  ISETP.NE.AND.EX P0, PT, R27, RZ, PT, P0 ;  /* 0x000000ff1b00720c */ /* 0x000fe20003f05300 */
[----:B------:R2:W4:Y:S01]  /*a660*/  F2I.U32.TRUNC.NTZ R13, R0 ;  /* 0x00000000000d7305 */ /* 0x000522000020f000 */
[----:B------:R-:W2:Y:S01]  /*a670*/  LDC R15, c[0x0][0x148] ;  /* 0x00005200ff0f7b82 */ /* 0x000ea20000000800 */
[----:B0-----:R-:W-:-:S02]  /*a680*/  SHF.R.U64 R12, R4, R6, R3 ;  /* 0x00000006040c7219 */ /* 0x001fc40000001203 */
[----:B------:R-:W-:-:S05]  /*a690*/  SHF.R.U32.HI R3, RZ, R6, R3 ;  /* 0x00000006ff037219 */ /* 0x000fca0000011603 */
[----:B------:R-:W0:Y:S01]  /*a6a0*/  LDC R20, c[0x0][0x600] ;  /* 0x00018000ff147b82 */ /* 0x000e220000000800 */
[-CC-:B-1----:R-:W-:Y:S02]  /*a6b0*/  SHF.R.U64 R10, R12, R8.reuse, R3.reuse ;  /* 0x000000080c0a7219 */ /* 0x182fe40000001203 */
[----:B------:R-:W-:-:S05]  /*a6c0*/  SHF.R.U32.HI R3, RZ, R8, R3 ;  /* 0x00000008ff037219 */ /* 0x000fca0000011603 */
[----:B------:R-:W1:Y:S01]  /*a6d0*/  LDC R25, c[0x0][0x648] ;  /* 0x00019200ff197b82 */ /* 0x000e620000000800 */
[-C--:B---3--:R-:W-:Y:S02]  /*a6e0*/  SHF.L.U32 R4, R5, R24.reuse, RZ ;  /* 0x0000001805047219 */ /* 0x088fe400000006ff */
[--C-:B------:R-:W-:Y:S02]  /*a6f0*/  SHF.R.U64 R14, R10, R24, R3.reuse ;  /* 0x000000180a0e7219 */ /* 0x100fe40000001203 */
[----:B------:R-:W-:Y:S02]  /*a700*/  LOP3.LUT R23, RZ, R4, RZ, 0x33, !PT ;  /* 0x00000004ff177212 */ /* 0x000fe400078e33ff */
[-C--:B------:R-:W-:Y:S01]  /*a710*/  SHF.R.U32.HI R5, RZ, R24.reuse, R3 ;  /* 0x00000018ff057219 */ /* 0x080fe20000011603 */
[----:B------:R-:W3:Y:S01]  /*a720*/  LDC R28, c[0x0][0x638] ;  /* 0x00018e00ff1c7b82 */ /* 0x000ee20000000800 */
[----:B------:R-:W-:Y:S01]  /*a730*/  SHF.L.U32 R154, R7, R24, RZ ;  /* 0x00000018079a7219 */ /* 0x000fe200000006ff */
[----:B------:R-:W-:-:S06]  /*a740*/  IMAD.MOV.U32 R4, RZ, RZ, R14 ;  /* 0x000000ffff047224 */ /* 0x000fcc00078e000e */
[----:B------:R-:W0:Y:S01]  /*a750*/  LDC R29, c[0x0][0x610] ;  /* 0x00018400ff1d7b82 */ /* 0x000e220000000800 */
[----:B----4-:R-:W-:Y:S05]  /*a760*/  @!P0 BRA `(.L_x_296) ;  /* 0x0000000000288947 */ /* 0x010fea0003800000 */
[----:B------:R-:W4:Y:S02]  /*a770*/  LDC R3, c[0x0][0x64c] ;  /* 0x00019300ff037b82 */ /* 0x000f240000000800 */
[----:B----4-:R-:W-:-:S05]  /*a780*/  IADD3 R3, P0, R14, R3, RZ ;  /* 0x000000030e037210 */ /* 0x010fca0007f1e0ff */
        /* <DEDUP_REMOVED lines=8> */
.L_x_296:
[----:B------:R-:W-:Y:S01]  /*a810*/  ISETP.NE.AND P0, PT, R2, 0x1, PT ;  /* 0x000000010200780c */ /* 0x000fe20003f05270 */
[----:B0-----:R-:W-:Y:S01]  /*a820*/  VIADD R7, R20, 0xffffffff ;  /* 0xffffffff14077836 */ /* 0x001fe20000000000 */
[----:B-12---:R-:W-:Y:S01]  /*a830*/  SHF.R.U64 R0, R4, R25, R5 ;  /* 0x0000001904007219 */ /* 0x006fe20000001205 */
[----:B------:R-:W-:Y:S01]  /*a840*/  IMAD.MOV R13, RZ, RZ, -R13 ;  /* 0x000000ffff0d7224 */ /* 0x000fe200078e0a0d */
[----:B------:R-:W-:Y:S01]  /*a850*/  LOP3.LUT R5, R10, R23, RZ, 0xc0, !PT ;  /* 0x000000170a057212 */ /* 0x000fe200078ec0ff */
[----:B------:R-:W-:Y:S02]  /*a860*/  IMAD.MOV.U32 R4, RZ, RZ, 0x1 ;  /* 0x00000001ff047424 */ /* 0x000fe400078e00ff */
[----:B------:R-:W-:Y:S02]  /*a870*/  IMAD.MOV R3, RZ, RZ, -R0 ;  /* 0x000000ffff037224 */ /* 0x000fe400078e0a00 */
[----:B------:R-:W-:Y:S01]  /*a880*/  IMAD R154, R154, R0, R5 ;  /* 0x000000009a9a7224 */ /* 0x000fe200078e0205 */
[----:B------:R-:W-:Y:S01]  /*a890*/  LOP3.LUT R5, R12, R7, RZ, 0xc0, !PT ;  /* 0x000000070c057212 */ /* 0x000fe200078ec0ff */
[----:B---3--:R-:W-:-:S02]  /*a8a0*/  IMAD R0, R3, R28, R14 ;  /* 0x0000001c03007224 */ /* 0x008fc400078e020e */
[----:B------:R-:W-:Y:S02]  /*a8b0*/  @P0 IMAD R21, R15, R13, R22 ;  /* 0x0000000d0f150224 */ /* 0x000fe400078e0216 */
[----:B------:R-:W-:Y:S01]  /*a8c0*/  IMAD R3, R0, R20, R5 ;  /* 0x0000001400037224 */ /* 0x000fe200078e0205 */
[----:B------:R-:W-:Y:S01]  /*a8d0*/  PRMT R0, R4, 0x7610, R0 ;  /* 0x0000761004007816 */ /* 0x000fe20000000000 */
[----:B------:R-:W-:-:S05]  /*a8e0*/  IMAD R154, R154, R29, R21 ;  /* 0x0000001d9a9a7224 */ /* 0x000fca00078e0215 */
[----:B------:R-:W-:Y:S02]  /*a8f0*/  SEL R152, R3, R154, !P0 ;  /* 0x0000009a03987207 */ /* 0x000fe40004000000 */
[----:B------:R-:W-:-:S07]  /*a900*/  SEL R154, R154, R3, !P0 ;  /* 0x000000039a9a7207 */ /* 0x000fce0004000000 */
.L_x_294:
[----:B------:R-:W-:-:S13]  /*a910*/  LOP3.LUT P0, RZ, R0, 0xff, RZ, 0xc0, !PT ;  /* 0x000000ff00ff7812 */ /* 0x000fda000780c0ff */
[----:B------:R-:W-:Y:S05]  /*a920*/  @P0 BRA `(.L_x_297) ;  /* 0xffffff6400800947 */ /* 0x000fea000383ffff */
[----:B------:R-:W-:Y:S05]  /*a930*/  EXIT ;  /* 0x000000000000794d */ /* 0x000fea0003800000 */
.L_x_3:
[----:B0-----:R-:W-:Y:S01]  /*a940*/  ULDC.64 UR4, c[0x0][0x650] ;  /* 0x0001940000047ab9 */ /* 0x001fe20000000a00 */
        /* <DEDUP_REMOVED lines=25> */
.L_x_299:
[-CC-:B------:R-:W-:Y:S01]  /*aae0*/  SHF.R.U64 R29, R10, R14.reuse, R11.reuse ;  /* 0x0000000e0a1d7219 */ /* 0x180fe2000000120b */
[----:B------:R-:W0:Y:S01]  /*aaf0*/  LDC.64 R22, c[0x0][0x640] ;  /* 0x00019000ff167b82 */ /* 0x000e220000000a00 */
[----:B------:R-:W-:Y:S01]  /*ab00*/  SHF.R.U32.HI R5, RZ, R14, R11 ;  /* 0x0000000eff057219 */ /* 0x000fe2000001160b */
[----:B------:R-:W-:Y:S01]  /*ab10*/  ULDC UR4, c[0x0][0x150] ;  /* 0x0000540000047ab9 */ /* 0x000fe20000000800 */
[----:B------:R-:W-:Y:S02]  /*ab20*/  IADD3 R9, P0, RZ, -R29, RZ ;  /* 0x8000001dff097210 */ /* 0x000fe40007f1e0ff */
[----:B------:R-:W-:-:S03]  /*ab30*/  I2FP.F32.U32 R6, R4 ;  /* 0x0000000400067245 */ /* 0x000fc60000201000 */
[----:B------:R-:W1:Y:S01]  /*ab40*/  LDC R12, c[0x0][0x618] ;  /* 0x00018600ff0c7b82 */ /* 0x000e620000000800 */
[----:B------:R-:W-:Y:S02]  /*ab50*/  IMAD.X R5, RZ, RZ, ~R5, P0 ;  /* 0x000000ffff057224 */ /* 0x000fe400000e0e05 */
[----:B------:R-:W-:Y:S01]  /*ab60*/  FMUL R11, R6, UR4 ;  /* 0x00000004060b7c20 */ /* 0x000fe20008400000 */
[----:B------:R-:W-:Y:S01]  /*ab70*/  IMAD.WIDE.U32 R6, R9, R20, R16 ;  /* 0x0000001409067225 */ /* 0x000fe200078e0010 */
[----:B------:R-:W-:-:S03]  /*ab80*/  ULDC UR4, c[0x0][0x154] ;  /* 0x0000550000047ab9 */ /* 0x000fc60000000800 */
[----:B------:R-:W-:Y:S01]  /*ab90*/  IMAD R8, R5, R20, RZ ;  /* 0x0000001405087224 */ /* 0x000fe200078e02ff */
[----:B------:R-:W2:Y:S01]  /*aba0*/  LDC R13, c[0x0][0x144] ;  /* 0x00005100ff0d7b82 */ /* 0x000ea20000000800 */
[----:B------:R-:W3:Y:S02]  /*abb0*/  F2I.U32.TRUNC.NTZ R11, R11 ;  /* 0x0000000b000b7305 */ /* 0x000ee4000020f000 */
[----:B------:R-:W-:Y:S02]  /*abc0*/  IMAD R5, R9, R21, R8 ;  /* 0x0000001509057224 */ /* 0x000fe400078e0208 */
[----:B------:R-:W-:Y:S02]  /*abd0*/  IMAD.MOV.U32 R8, RZ, RZ, -0x1 ;  /* 0xffffffffff087424 */ /* 0x000fe400078e00ff */
[----:B------:R-:W-:Y:S01]  /*abe0*/  IMAD.IADD R5, R7, 0x1, R5 ;  /* 0x0000000107057824 */ /* 0x000fe200078e0205 */
[----:B------:R-:W4:Y:S01]  /*abf0*/  LDC R20, c[0x0][0x608] ;  /* 0x00018200ff147b82 */ /* 0x000f220000000800 */
[----:B------:R-:W-:-:S02]  /*ac00*/  I2FP.F32.U32 R7, R3 ;  /* 0x0000000300077245 */ /* 0x000fc40000201000 */
[----:B0-----:R-:W-:-:S03]  /*ac10*/  ISETP.NE.U32.AND P0, PT, R22, RZ, PT ;  /* 0x000000ff1600720c */ /* 0x001fc60003f05070 */
[----:B------:R-:W-:Y:S01]  /*ac20*/  FMUL R7, R7, UR4 ;  /* 0x0000000407077c20 */ /* 0x000fe20008400000 */
[----:B------:R-:W-:Y:S01]  /*ac30*/  ISETP.NE.AND.EX P0, PT, R23, RZ, PT, P0 ;  /* 0x000000ff1700720c */ /* 0x000fe20003f05300 */
[----:B------:R-:W0:Y:S01]  /*ac40*/  LDC R9, c[0x0][0x658] ;  /* 0x00019600ff097b82 */ /* 0x000e220000000800 */
[-C--:B-1----:R-:W-:Y:S01]  /*ac50*/  SHF.R.U64 R10, R6, R12.reuse, R5 ;  /* 0x0000000c060a7219 */ /* 0x082fe20000001205 */
[----:B---3--:R-:W-:Y:S01]  /*ac60*/  IMAD.MOV R6, RZ, RZ, -R11 ;  /* 0x000000ffff067224 */ /* 0x008fe200078e0a0b */
[----:B------:R-:W-:Y:S02]  /*ac70*/  SHF.R.U32.HI R5, RZ, R12, R5 ;  /* 0x0000000cff057219 */ /* 0x000fe40000011605 */
[----:B------:R1:W3:Y:S03]  /*ac80*/  F2I.U32.TRUNC.NTZ R12, R7 ;  /* 0x00000007000c7305 */ /* 0x0002e6000020f000 */
[----:B------:R-:W1:Y:S01]  /*ac90*/  LDC R14, c[0x0][0x148] ;  /* 0x00005200ff0e7b82 */ /* 0x000e620000000800 */
[----:B--2---:R-:W-:-:S02]  /*aca0*/  IMAD R31, R13, R6, R4 ;  /* 0x000000060d1f7224 */ /* 0x004fc400078e0204 */
[----:B------:R-:W-:-:S05]  /*acb0*/  IMAD.MOV.U32 R6, RZ, RZ, 0x1 ;  /* 0x00000001ff067424 */ /* 0x000fca00078e00ff */
[----:B------:R-:W2:Y:S01]  /*acc0*/  LDC R21, c[0x0][0x600] ;  /* 0x00018000ff157b82 */ /* 0x000ea20000000800 */
[-CC-:B----4-:R-:W-:Y:S02]  /*acd0*/  SHF.R.U64 R13, R10, R20.reuse, R5.reuse ;  /* 0x000000140a0d7219 */ /* 0x190fe40000001205 */
[----:B------:R-:W-:-:S05]  /*ace0*/  SHF.R.U32.HI R4, RZ, R20, R5 ;  /* 0x00000014ff047219 */ /* 0x000fca0000011605 */
[----:B------:R-:W4:Y:S01]  /*acf0*/  LDC R24, c[0x0][0x648] ;  /* 0x00019200ff187b82 */ /* 0x000f220000000800 */
[-CC-:B0-----:R-:W-:Y:S02]  /*ad00*/  SHF.R.U64 R15, R13, R9.reuse, R4.reuse ;  /* 0x000000090d0f7219 */ /* 0x181fe40000001204 */
[-C--:B------:R-:W-:Y:S02]  /*ad10*/  SHF.L.U32 R8, R8, R9.reuse, RZ ;  /* 0x0000000908087219 */ /* 0x080fe400000006ff */
[-C--:B------:R-:W-:Y:S01]  /*ad20*/  SHF.R.U32.HI R5, RZ, R9.reuse, R4 ;  /* 0x00000009ff057219 */ /* 0x080fe20000011604 */
[----:B------:R-:W-:Y:S01]  /*ad30*/  IMAD.MOV.U32 R4, RZ, RZ, R15 ;  /* 0x000000ffff047224 */ /* 0x000fe200078e000f */
[----:B------:R-:W-:Y:S01]  /*ad40*/  SHF.L.U32 R20, R6, R9, RZ ;  /* 0x0000000906147219 */ /* 0x000fe200000006ff */
[----:B------:R-:W0:Y:S01]  /*ad50*/  LDC R25, c[0x0][0x638] ;  /* 0x00018e00ff197b82 */ /* 0x000e220000000800 */
[----:B------:R-:W-:-:S07]  /*ad60*/  LOP3.LUT R26, RZ, R8, RZ, 0x33, !PT ;  /* 0x00000008ff1a7212 */ /* 0x000fce00078e33ff */
[----:B------:R-:W0:Y:S01]  /*ad70*/  LDC R27, c[0x0][0x610] ;  /* 0x00018400ff1b7b82 */ /* 0x000e220000000800 */
[----:B-1-3--:R-:W-:Y:S05]  /*ad80*/  @!P0 BRA `(.L_x_300) ;  /* 0x0000000000288947 */ /* 0x00afea0003800000 */
[----:B------:R-:W1:Y:S02]  /*ad90*/  LDC R4, c[0x0][0x64c] ;  /* 0x00019300ff047b82 */ /* 0x000e640000000800 */
[----:B-1----:R-:W-:-:S05]  /*ada0*/  IADD3 R9, P0, R15, R4, RZ ;  /* 0x000000040f097210 */ /* 0x002fca0007f1e0ff */
        /* <DEDUP_REMOVED lines=8> */
.L_x_300:
[----:B------:R-:W-:Y:S01]  /*ae30*/  ISETP.NE.AND P0, PT, R2, 0x1, PT ;  /* 0x000000010200780c */ /* 0x000fe20003f05270 */
[----:B--2---:R-:W-:Y:S01]  /*ae40*/  VIADD R7, R21, 0xffffffff ;  /* 0xffffffff15077836 */ /* 0x004fe20000000000 */
[----:B----4-:R-:W-:Y:S01]  /*ae50*/  SHF.R.U64 R5, R4, R24, R5 ;  /* 0x0000001804057219 */ /* 0x010fe20000001205 */
[----:B------:R-:W-:Y:S01]  /*ae60*/  IMAD.MOV R12, RZ, RZ, -R12 ;  /* 0x000000ffff0c7224 */ /* 0x000fe200078e0a0c */
[----:B------:R-:W-:Y:S02]  /*ae70*/  LOP3.LUT R4, R13, R26, RZ, 0xc0, !PT ;  /* 0x0000001a0d047212 */ /* 0x000fe400078ec0ff */
[----:B------:R-:W-:Y:S01]  /*ae80*/  LOP3.LUT R10, R10, R7, RZ, 0xc0, !PT ;  /* 0x000000070a0a7212 */ /* 0x000fe200078ec0ff */
[----:B------:R-:W-:Y:S02]  /*ae90*/  IMAD.MOV R6, RZ, RZ, -R5 ;  /* 0x000000ffff067224 */ /* 0x000fe400078e0a05 */
[----:B------:R-:W-:-:S04]  /*aea0*/  IMAD R4, R20, R5, R4 ;  /* 0x0000000514047224 */ /* 0x000fc800078e0204 */
[----:B------:R-:W-:Y:S02]  /*aeb0*/  @P0 IMAD R31, R14, R12, R3 ;  /* 0x0000000c0e1f0224 */ /* 0x000fe400078e0203 */
[----:B0-----:R-:W-:Y:S02]  /*aec0*/  IMAD R3, R6, R25, R15 ;  /* 0x0000001906037224 */ /* 0x001fe400078e020f */
[----:B------:R-:W-:Y:S02]  /*aed0*/  IMAD R31, R4, R27, R31 ;  /* 0x0000001b041f7224 */ /* 0x000fe400078e021f */
[----:B------:R-:W-:Y:S02]  /*aee0*/  IMAD R4, R3, R21, R10 ;  /* 0x0000001503047224 */ /* 0x000fe400078e020a */
[----:B------:R-:W-:-:S03]  /*aef0*/  IMAD.MOV.U32 R6, RZ, RZ, 0x1 ;  /* 0x00000001ff067424 */ /* 0x000fc600078e00ff */
[----:B------:R-:W-:Y:S02]  /*af00*/  SEL R30, R4, R31, !P0 ;  /* 0x0000001f041e7207 */ /* 0x000fe40004000000 */
[----:B------:R-:W-:-:S07]  /*af10*/  SEL R31, R31, R4, !P0 ;  /* 0x000000041f1f7207 */ /* 0x000fce0004000000 */
.L_x_298:
[----:B------:R-:W-:-:S08]  /*af20*/  NOP ;  /* 0x0000000000007918 */ /* 0x000fd00000000000 */
[----:B------:R-:W0:-:S00]  /*af30*/  USETMAXREG.DEALLOC.CTAPOOL 0x28 ;  /* 0x00000028000079c8 */ /* 0x000e0000080e0500 */
[----:B0-----:R-:W-:-:S13]  /*af40*/  ISETP.NE.AND P0, PT, R0, RZ, PT ;  /* 0x000000ff0000720c */ /* 0x001fda0003f05270 */
[----:B------:R-:W-:Y:S05]  /*af50*/  @P0 EXIT ;  /* 0x000000000000094d */ /* 0x000fea0003800000 */
[----:B------:R-:W-:Y:S01]  /*af60*/  LOP3.LUT P0, RZ, R6, 0xff, RZ, 0xc0, !PT ;  /* 0x000000ff06ff7812 */ /* 0x000fe2000780c0ff */
[----:B------:R-:W-:Y:S02]  /*af70*/  IMAD.MOV.U32 R27, RZ, RZ, 0x1 ;  /* 0x00000001ff1b7424 */ /* 0x000fe400078e00ff */
[----:B------:R-:W-:-:S10]  /*af80*/  IMAD.MOV.U32 R28, RZ, RZ, RZ ;  /* 0x000000ffff1c7224 */ /* 0x000fd400078e00ff */
[----:B------:R-:W-:Y:S05]  /*af90*/  @!P0 BRA `(.L_x_301) ;  /* 0x0000001400108947 */ /* 0x000fea0003800000 */
[----:B------:R-:W0:Y:S01]  /*afa0*/  LDC R0, c[0x0][0x28c] ;  /* 0x0000a300ff007b82 */ /* 0x000e220000000800 */
[----:B------:R-:W-:Y:S01]  /*afb0*/  ULDC UR37, c[0x0][0x658] ;  /* 0x0001960000257ab9 */ /* 0x000fe20000000800 */
[----:B------:R-:W-:Y:S01]  /*afc0*/  UMOV UR5, 0xffffffff ;  /* 0xffffffff00057882 */ /* 0x000fe20000000000 */
[----:B------:R-:W-:Y:S01]  /*afd0*/  ULDC UR4, c[0x0][0xc] ;  /* 0x0000030000047ab9 */ /* 0x000fe20000000800 */
[----:B------:R-:W-:Y:S01]  /*afe0*/  USHF.L.U32 UR38, UR5, UR37, URZ ;  /* 0x0000002505267299 */ /* 0x000fe2000800063f */
[C---:B------:R-:W-:Y:S01]  /*aff0*/  LOP3.LUT P1, RZ, R18.reuse, 0x7f, RZ, 0xc0, !PT ;  /* 0x0000007f12ff7812 */ /* 0x040fe2000782c0ff */
[----:B------:R-:W-:Y:S01]  /*b000*/  UMOV UR6, 0x1 ;  /* 0x0000000100067882 */ /* 0x000fe20000000000 */
[----:B------:R-:W-:Y:S01]  /*b010*/  LOP3.LUT P0, RZ, R18, 0x1f, RZ, 0xc0, !PT ;  /* 0x0000001f12ff7812 */ /* 0x000fe2000780c0ff */
[----:B------:R-:W-:Y:S01]  /*b020*/  ULDC UR5, c[0x0][0x10] ;  /* 0x0000040000057ab9 */ /* 0x000fe20000000800 */
[----:B------:R-:W-:Y:S01]  /*b030*/  USHF.L.U32 UR37, UR6, UR37, URZ ;  /* 0x0000002506257299 */ /* 0x000fe2000800063f */
[----:B------:R-:W-:Y:S01]  /*b040*/  BSSY B7, `(.L_x_301) ;  /* 0x0000139000077945 */ /* 0x000fe20003800000 */
[----:B------:R-:W-:Y:S01]  /*b050*/  UIMAD.WIDE.U32 UR4, UR4, UR5, URZ ;  /* 0x00000005040472a5 */ /* 0x000fe2000f8e003f */
[----:B------:R-:W-:Y:S01]  /*b060*/  PLOP3.LUT P0, PT, P0, P1, PT, 0x8a, 0x0 ;  /* 0x000000000000781c */ /* 0x000fe20000703172 */
[----:B------:R-:W-:Y:S01]  /*b070*/  ULDC UR6, c[0x0][0x14] ;  /* 0x0000050000067ab9 */ /* 0x000fe20000000800 */
[----:B------:R-:W-:Y:S01]  /*b080*/  P2R R4, PR, RZ, 0x2 ;  /* 0x00000002ff047803 */ /* 0x000fe20000000000 */
[----:B------:R-:W-:Y:S01]  /*b090*/  UIMAD.WIDE.U32 UR54, UR4, UR6, URZ ;  /* 0x00000006043672a5 */ /* 0x000fe2000f8e003f */
[----:B------:R-:W-:Y:S01]  /*b0a0*/  IMAD.MOV.U32 R24, RZ, RZ, 0x1 ;  /* 0x00000001ff187424 */ /* 0x000fe200078e00ff */
[----:B------:R-:W-:Y:S01]  /*b0b0*/  UIMAD UR45, UR5, UR6, URZ ;  /* 0x00000006052d72a4 */ /* 0x000fe2000f8e023f */
[----:B------:R-:W-:Y:S01]  /*b0c0*/  LOP3.LUT R26, R19, 0x2, RZ, 0xfc, !PT ;  /* 0x00000002131a7812 */ /* 0x000fe200078efcff */
[----:B------:R-:W-:Y:S01]  /*b0d0*/  IMAD.MOV.U32 R27, RZ, RZ, 0x1 ;  /* 0x00000001ff1b7424 */ /* 0x000fe200078e00ff */
[----:B------:R-:W-:Y:S01]  /*b0e0*/  P2R R32, PR, RZ, 0x1 ;  /* 0x00000001ff207803 */ /* 0x000fe20000000000 */
[----:B------:R-:W-:Y:S01]  /*b0f0*/  IMAD.MOV.U32 R28, RZ, RZ, RZ ;  /* 0x000000ffff1c7224 */ /* 0x000fe200078e00ff */
[----:B------:R-:W-:Y:S01]  /*b100*/  ULDC UR39, c[0x0][0x600] ;  /* 0x0001800000277ab9 */ /* 0x000fe20000000800 */
[----:B------:R-:W-:Y:S01]  /*b110*/  ULOP3.LUT UR38, URZ, UR38, URZ, 0x33, !UPT ;  /* 0x000000263f267292 */ /* 0x000fe2000f8e333f */
[----:B0-----:R-:W-:Y:S01]  /*b120*/  VIADD R0, R0, 0x1f ;  /* 0x0000001f00007836 */ /* 0x001fe20000000000 */
[----:B------:R-:W-:-:S02]  /*b130*/  UIADD3 UR39, UR39, -0x1, URZ ;  /* 0xffffffff27277890 */ /* 0x000fc4000fffe03f */
[----:B------:R-:W-:Y:S02]  /*b140*/  UIADD3 UR45, UR55, UR45, URZ ;  /* 0x0000002d372d7290 */ /* 0x000fe4000fffe03f */
[----:B------:R-:W-:Y:S01]  /*b150*/  SHF.R.S32.HI R3, RZ, 0x1f, R0 ;  /* 0x0000001fff037819 */ /* 0x000fe20000011400 */
[----:B------:R-:W-:-:S03]  /*b160*/  ULDC.64 UR46, c[0x0][0x198] ;  /* 0x00006600002e7ab9 */ /* 0x000fc60000000a00 */
[----:B------:R-:W-:-:S04]  /*b170*/  LEA.HI R3, R3, R0, RZ, 0x5 ;  /* 0x0000000003037211 */ /* 0x000fc800078f28ff */
[----:B------:R-:W-:-:S05]  /*b180*/  SHF.R.S32.HI R25, RZ, 0x5, R3 ;  /* 0x00000005ff197819 */ /* 0x000fca0000011403 */
[----:B------:R-:W-:-:S07]  /*b190*/  VIADD R23, R25, 0x1 ;  /* 0x0000000119177836 */ /* 0x000fce0000000000 */
.L_x_315:
[----:B------:R-:W-:-:S03]  /*b1a0*/  UMOV UR4, 0xffffffff ;  /* 0xffffffff00047882 */ /* 0x000fc60000000000 */
[----:B------:R-:W-:Y:S05]  /*b1b0*/  BRA.DIV UR4, `(.L_x_302) ;  /* 0x0000001604a07947 */ /* 0x000fea000b800000 */
[----:B------:R-:W-:-:S13]  /*b1c0*/  ELECT P6, URZ, PT ;  /* 0x00000000003f782f */ /* 0x000fda00038c0000 */
.L_x_328:
[----:B------:R-:W-:Y:S04]  /*b1d0*/  BSSY B6, `(.L_x_303) ;  /* 0x00000ad000067945 */ /* 0x000fe80003800000 */
[----:B------:R-:W-:Y:S05]  /*b1e0*/  @!P6 BRA `(.L_x_304) ;  /* 0x0000000800ace947 */ /* 0x000fea0003800000 */
[----:B------:R-:W0:Y:S01]  /*b1f0*/  S2R R3, SR_CgaCtaId ;  /* 0x0000000000037919 */ /* 0x000e220000008800 */
[----:B------:R-:W-:-:S04]  /*b200*/  MOV R22, 0x400 ;  /* 0x0000040000167802 */ /* 0x000fc80000000f00 */
[----:B0-----:R-:W-:-:S05]  /*b210*/  LEA R22, R3, R22, 0x18 ;  /* 0x0000001603167211 */ /* 0x001fca00078ec0ff */
[----:B------:R-:W-:-:S05]  /*b220*/  VIADD R0, R22, 0x800 ;  /* 0x0000080016007836 */ /* 0x000fca0000000000 */
[----:B------:R-:W-:-:S13]  /*b230*/  LOP3.LUT P0, RZ, R0, 0x9f, RZ, 0xc0, !PT ;  /* 0x0000009f00ff7812 */ /* 0x000fda000780c0ff */
[----:B------:R-:W-:Y:S05]  /*b240*/  @!P0 BRA `(.L_x_305) ;  /* 0x0000000000408947 */ /* 0x000fea0003800000 */
[----:B------:R-:W-:Y:S01]  /*b250*/  MOV R14, 0x0 ;  /* 0x00000000000e7802 */ /* 0x000fe20000000f00 */
[----:B------:R-:W-:Y:S01]  /*b260*/  ULDC.64 UR4, c[0x4][0x70] ;  /* 0x01001c0000047ab9 */ /* 0x000fe20000000a00 */
[----:B------:R-:W-:Y:S01]  /*b270*/  ULDC.64 UR6, c[0x4][0x8] ;  /* 0x0100020000067ab9 */ /* 0x000fe20000000a00 */
[----:B------:R-:W-:Y:S02]  /*b280*/  IMAD.U32 R4, RZ, RZ, UR4 ;  /* 0x00000004ff047e24 */ /* 0x000fe4000f8e00ff */
[----:B------:R-:W-:Y:S01]  /*b290*/  IMAD.U32 R5, RZ, RZ, UR5 ;  /* 0x00000005ff057e24 */ /* 0x000fe2000f8e00ff */
[----:B------:R-:W0:Y:S01]  /*b2a0*/  LDC.64 R14, c[0x4][R14] ;  /* 0x010000000e0e7b82 */ /* 0x000e220000000a00 */
[----:B------:R-:W-:Y:S01]  /*b2b0*/  ULDC.64 UR4, c[0x4][0x78] ;  /* 0x01001e0000047ab9 */ /* 0x000fe20000000a00 */
[----:B------:R-:W-:Y:S02]  /*b2c0*/  IMAD.U32 R10, RZ, RZ, UR6 ;  /* 0x00000006ff0a7e24 */ /* 0x000fe4000f8e00ff */
[----:B------:R-:W-:-:S02]  /*b2d0*/  IMAD.U32 R6, RZ, RZ, UR4 ;  /* 0x00000004ff067e24 */ /* 0x000fc4000f8e00ff */
[----:B------:R-:W-:Y:S02]  /*b2e0*/  IMAD.U32 R7, RZ, RZ, UR5 ;  /* 0x00000005ff077e24 */ /* 0x000fe4000f8e00ff */
[----:B------:R-:W-:Y:S02]  /*b2f0*/  IMAD.U32 R11, RZ, RZ, UR7 ;  /* 0x00000007ff0b7e24 */ /* 0x000fe4000f8e00ff */
[----:B------:R-:W-:Y:S02]  /*b300*/  IMAD.MOV.U32 R8, RZ, RZ, 0x70 ;  /* 0x00000070ff087424 */ /* 0x000fe400078e00ff */
[----:B------:R-:W-:Y:S02]  /*b310*/  IMAD.MOV.U32 R12, RZ, RZ, 0x1 ;  /* 0x00000001ff0c7424 */ /* 0x000fe400078e00ff */
[----:B------:R-:W-:-:S07]  /*b320*/  IMAD.MOV.U32 R13, RZ, RZ, RZ ;  /* 0x000000ffff0d7224 */ /* 0x000fce00078e00ff */
[----:B------:R-:W-:-:S07]  /*b330*/  LEPC R20, `(.L_x_305) ;  /* 0x000000001014794e */ /* 0x000fce0000000000 */
[----:B0-----:R-:W-:Y:S05]  /*b340*/  CALL.ABS.NOINC R14 ;  /* 0x000000000e007343 */ /* 0x001fea0003c00000 */
.L_x_305:
        /* <DEDUP_REMOVED lines=19> */
.L_x_306:
[----:B------:R-:W0:Y:S02]  /*b480*/  LDC R0, c[0x0][0x28c] ;  /* 0x0000a300ff007b82 */ /* 0x000e240000000800 */
[----:B0-----:R-:W-:-:S13]  /*b490*/  ISETP.GE.AND P0, PT, R0, 0x1, PT ;  /* 0x000000010000780c */ /* 0x001fda0003f06270 */
[----:B------:R-:W-:Y:S05]  /*b4a0*/  @!P0 BRA `(.L_x_304) ;  /* 0x0000000400fc8947 */ /* 0x000fea0003800000 */
[----:B------:R-:W-:Y:S02]  /*b4b0*/  IMAD.SHL.U32 R31, R31, 0x80, RZ ;  /* 0x000000801f1f7824 */ /* 0x000fe400078e00ff */
[----:B------:R-:W-:Y:S02]  /*b4c0*/  IMAD.SHL.U32 R30, R30, 0x100, RZ ;  /* 0x000001001e1e7824 */ /* 0x000fe400078e00ff */
[----:B------:R-:W-:Y:S02]  /*b4d0*/  IMAD.MOV.U32 R6, RZ, RZ, RZ ;  /* 0x000000ffff067224 */ /* 0x000fe400078e00ff */
[----:B------:R-:W-:Y:S02]  /*b4e0*/  IMAD.MOV.U32 R0, RZ, RZ, R23 ;  /* 0x000000ffff007224 */ /* 0x000fe400078e0017 */
[----:B------:R-:W-:Y:S02]  /*b4f0*/  IMAD.MOV.U32 R3, RZ, RZ, R27 ;  /* 0x000000ffff037224 */ /* 0x000fe400078e001b */
[----:B------:R-:W-:-:S02]  /*b500*/  IMAD.MOV.U32 R5, RZ, RZ, R28 ;  /* 0x000000ffff057224 */ /* 0x000fc400078e001c */
[C---:B------:R-:W-:Y:S02]  /*b510*/  VIADD R7, R31.reuse, 0x8 ;  /* 0x000000081f077836 */ /* 0x040fe40000000000 */
[C---:B------:R-:W-:Y:S02]  /*b520*/  VIADD R8, R31.reuse, 0x10 ;  /* 0x000000101f087836 */ /* 0x040fe40000000000 */
[C---:B------:R-:W-:Y:S02]  /*b530*/  VIADD R9, R31.reuse, 0x18 ;  /* 0x000000181f097836 */ /* 0x040fe40000000000 */
[C---:B------:R-:W-:Y:S02]  /*b540*/  VIADD R10, R31.reuse, 0x20 ;  /* 0x000000201f0a7836 */ /* 0x040fe40000000000 */
[C---:B------:R-:W-:Y:S02]  /*b550*/  VIADD R11, R31.reuse, 0x28 ;  /* 0x000000281f0b7836 */ /* 0x040fe40000000000 */
[----:B------:R-:W-:-:S02]  /*b560*/  VIADD R12, R31, 0x30 ;  /* 0x000000301f0c7836 */ /* 0x000fc40000000000 */
        /* <DEDUP_REMOVED lines=8> */
[----:B------:R-:W-:-:S07]  /*b5f0*/  VIADD R36, R31, 0x78 ;  /* 0x000000781f247836 */ /* 0x000fce0000000000 */
.L_x_310:
[----:B------:R-:W-:Y:S01]  /*b600*/  IMAD R4, R5, 0x8, R22 ;  /* 0x0000000805047824 */ /* 0x000fe200078e0216 */
[----:B------:R-:W-:-:S04]  /*b610*/  SHF.L.U32 R37, R3, 0x1f, RZ ;  /* 0x0000001f03257819 */ /* 0x000fc800000006ff */
[----:B------:R-:W0:Y:S02]  /*b620*/  SYNCS.PHASECHK.TRANS64.TRYWAIT P0, [R4+URZ+0x20], R37 ;  /* 0x00002025040075a7 */ /* 0x000e24000800017f */
[----:B0-----:R-:W-:Y:S05]  /*b630*/  @!P0 BRA `(.L_x_307) ;  /* 0x0000001000a08947 */ /* 0x001fea0003800000 */
.L_x_329:
[----:B------:R-:W-:-:S13]  /*b640*/  LOP3.LUT P0, RZ, R18, 0x7f, RZ, 0xc0, !PT ;  /* 0x0000007f12ff7812 */ /* 0x000fda000780c0ff */
[----:B0-----:R-:W0:Y:S02]  /*b650*/  @!P0 LDC R37, c[0x0][0x500] ;  /* 0x00014000ff258b82 */ /* 0x001e240000000800 */
[----:B0-----:R0:W-:Y:S02]  /*b660*/  @!P0 SYNCS.ARRIVE.TRANS64 RZ, [R4+URZ], R37 ;  /* 0x0000002504ff89a7 */ /* 0x0011e4000800003f */
[----:B0-----:R-:W-:-:S04]  /*b670*/  PRMT R37, R26, 0x9910, RZ ;  /* 0x000099101a257816 */ /* 0x001fc800000000ff */
[----:B------:R-:W-:-:S13]  /*b680*/  ISETP.NE.AND P0, PT, R37, 0x2, PT ;  /* 0x000000022500780c */ /* 0x000fda0003f05270 */
[----:B------:R-:W-:Y:S05]  /*b690*/  @P0 BRA `(.L_x_308) ;  /* 0x0000000000040947 */ /* 0x000fea0003800000 */
[----:B------:R-:W-:Y:S01]  /*b6a0*/  BPT.TRAP 0x1 ;  /* 0x000000040000795c */ /* 0x000fe20000300000 */
.L_x_308:
[----:B------:R-:W-:-:S13]  /*b6b0*/  ISETP.NE.AND P0, PT, R32, RZ, PT ;  /* 0x000000ff2000720c */ /* 0x000fda0003f05270 */
[----:B------:R-:W-:Y:S05]  /*b6c0*/  @P0 BRA `(.L_x_309) ;  /* 0x0000000000040947 */ /* 0x000fea0003800000 */
[----:B------:R-:W-:Y:S01]  /*b6d0*/  BPT.TRAP 0x1 ;  /* 0x000000040000795c */ /* 0x000fe20000300000 */
.L_x_309:
[----:B------:R-:W-:Y:S01]  /*b6e0*/  R2UR UR41, R4 ;  /* 0x00000000042972ca */ /* 0x000fe200000e0000 */
[--C-:B------:R-:W-:Y:S01]  /*b6f0*/  IMAD R4, R5, 0x4000, R22.reuse ;  /* 0x0000400005047824 */ /* 0x100fe200078e0216 */
[----:B------:R-:W-:Y:S01]  /*b700*/  R2UR UR43, R6 ;  /* 0x00000000062b72ca */ /* 0x000fe200000e0000 */
[----:B------:R-:W-:Y:S01]  /*b710*/  UIADD3 UR14, UP0, UR46, 0xf0, URZ ;  /* 0x000000f02e0e7890 */ /* 0x000fe2000ff1e03f */
[----:B------:R-:W-:Y:S01]  /*b720*/  R2UR UR44, R29 ;  /* 0x000000001d2c72ca */ /* 0x000fe200000e0000 */
[----:B------:R-:W-:Y:S01]  /*b730*/  UMOV UR6, 0x0 ;  /* 0x0000000000067882 */ /* 0x000fe20000000000 */
[----:B------:R-:W-:Y:S01]  /*b740*/  R2UR UR5, R4 ;  /* 0x00000000040572ca */ /* 0x000fe200000e0000 */
[----:B------:R-:W-:Y:S01]  /*b750*/  UIADD3.X UR15, URZ, UR47, URZ, UP0, !UPT ;  /* 0x0000002f3f0f7290 */ /* 0x000fe200087fe43f */
[----:B------:R-:W-:Y:S01]  /*b760*/  R2UR UR42, R31 ;  /* 0x000000001f2a72ca */ /* 0x000fe200000e0000 */
[----:B------:R-:W-:Y:S01]  /*b770*/  UMOV UR7, 0x10000000 ;  /* 0x1000000000077882 */ /* 0x000fe20000000000 */
[----:B------:R-:W-:Y:S01]  /*b780*/  R2UR UR34, R7 ;  /* 0x00000000072272ca */ /* 0x000fe200000e0000 */
[----:B------:R-:W-:Y:S01]  /*b790*/  IMAD R4, R5, 0x8000, R22 ;  /* 0x0000800005047824 */ /* 0x000fe200078e0216 */
[----:B------:R-:W-:Y:S01]  /*b7a0*/  R2UR UR26, R8 ;  /* 0x00000000081a72ca */ /* 0x000fe200000e0000 */
[----:B------:R-:W-:Y:S01]  /*b7b0*/  UMOV UR33, UR41 ;  /* 0x0000002900217c82 */ /* 0x000fe20008000000 */
[----:B------:R-:W-:Y:S01]  /*b7c0*/  R2UR UR18, R9 ;  /* 0x00000000091272ca */ /* 0x000fe200000e0000 */
[----:B------:R-:W-:Y:S01]  /*b7d0*/  UMOV UR35, UR43 ;  /* 0x0000002b00237c82 */ /* 0x000fe20008000000 */
[----:B------:R-:W-:Y:S01]  /*b7e0*/  R2UR UR10, R10 ;  /* 0x000000000a0a72ca */ /* 0x000fe200000e0000 */
[----:B------:R-:W-:Y:S01]  /*b7f0*/  UMOV UR36, UR44 ;  /* 0x0000002c00247c82 */ /* 0x000fe20008000000 */
[----:B------:R-:W-:Y:S01]  /*b800*/  R2UR UR58, R11 ;  /* 0x000000000b3a72ca */ /* 0x000fe200000e0000 */
[----:B------:R-:W-:Y:S01]  /*b810*/  UIADD3 UR40, UR5, 0x800, URZ ;  /* 0x0000080005287890 */ /* 0x000fe2000fffe03f */
[----:B------:R-:W-:Y:S01]  /*b820*/  R2UR UR50, R12 ;  /* 0x000000000c3272ca */ /* 0x000fe200000e0000 */
[----:B------:R-:W-:Y:S01]  /*b830*/  UIADD3 UR32, UR5, 0xc00, URZ ;  /* 0x00000c0005207890 */ /* 0x000fe2000fffe03f */
[----:B------:R-:W-:Y:S01]  /*b840*/  R2UR UR4, R4 ;  /* 0x00000000040472ca */ /* 0x000fe200000e0000 */
[----:B------:R-:W-:Y:S01]  /*b850*/  UIADD3 UR24, UR5, 0x1000, URZ ;  /* 0x0000100005187890 */ /* 0x000fe2000fffe03f */
[----:B------:R-:W-:Y:S01]  /*b860*/  VIADD R0, R0, 0xffffffff ;  /* 0xffffffff00007836 */ /* 0x000fe20000000000 */
[----:B------:R-:W-:Y:S01]  /*b870*/  UIADD3 UR16, UR5, 0x1400, URZ ;  /* 0x0000140005107890 */ /* 0x000fe2000fffe03f */
[----:B------:R-:W-:Y:S01]  /*b880*/  VIADD R5, R5, 0x1 ;  /* 0x0000000105057836 */ /* 0x000fe20000000000 */
[----:B------:R-:W-:Y:S01]  /*b890*/  UIADD3 UR8, UR5, 0x1800, URZ ;  /* 0x0000180005087890 */ /* 0x000fe2000fffe03f */
[----:B------:R0:W-:Y:S01]  /*b8a0*/  UTMALDG.3D [UR40], [UR14], desc[UR6] ;  /* 0x000006280e0075b4 */ /* 0x0001e20008011000 */
[----:B------:R-:W-:Y:S01]  /*b8b0*/  UMOV UR25, UR41 ;  /* 0x0000002900197c82 */ /* 0x000fe20008000000 */
[----:B------:R-:W-:Y:S01]  /*b8c0*/  UMOV UR27, UR43 ;  /* 0x0000002b001b7c82 */ /* 0x000fe20008000000 */
[----:B------:R-:W-:Y:S01]  /*b8d0*/  UMOV UR28, UR44 ;  /* 0x0000002c001c7c82 */ /* 0x000fe20008000000 */
[----:B------:R-:W-:Y:S01]  /*b8e0*/  UMOV UR17, UR41 ;  /* 0x0000002900117c82 */ /* 0x000fe20008000000 */
[----:B------:R-:W-:Y:S01]  /*b8f0*/  UMOV UR19, UR43 ;  /* 0x0000002b00137c82 */ /* 0x000fe20008000000 */
[----:B------:R-:W-:Y:S01]  /*b900*/  UMOV UR20, UR44 ;  /* 0x0000002c00147c82 */ /* 0x000fe20008000000 */
[----:B------:R-:W-:Y:S01]  /*b910*/  UMOV UR9, UR41 ;  /* 0x0000002900097c82 */ /* 0x000fe20008000000 */
[----:B------:R1:W-:Y:S01]  /*b920*/  UTMALDG.3D [UR32], [UR14], desc[UR6] ;  /* 0x000006200e0075b4 */ /* 0x0003e20008011000 */
[----:B------:R-:W-:Y:S01]  /*b930*/  UMOV UR11, UR43 ;  /* 0x0000002b000b7c82 */ /* 0x000fe20008000000 */
[----:B------:R-:W-:Y:S01]  /*b940*/  UMOV UR12, UR44 ;  /* 0x0000002c000c7c82 */ /* 0x000fe20008000000 */
[----:B------:R-:W-:Y:S01]  /*b950*/  UIADD3 UR56, UR5, 0x1c00, URZ ;  /* 0x00001c0005387890 */ /* 0x000fe2000fffe03f */
[----:B------:R-:W-:Y:S01]  /*b960*/  ISETP.GT.AND P1, PT, R0, 0x1, PT ;  /* 0x000000010000780c */ /* 0x000fe20003f24270 */
[----:B------:R-:W-:Y:S01]  /*b970*/  UIADD3 UR48, UR5, 0x2000, URZ ;  /* 0x0000200005307890 */ /* 0x000fe2000fffe03f */
[----:B------:R-:W-:Y:S01]  /*b980*/  ISETP.NE.AND P0, PT, R5, 0x4, PT ;  /* 0x000000040500780c */ /* 0x000fe20003f05270 */
[----:B------:R-:W-:Y:S01]  /*b990*/  UMOV UR57, UR41 ;  /* 0x0000002900397c82 */ /* 0x000fe20008000000 */
[----:B------:R2:W-:Y:S01]  /*b9a0*/  UTMALDG.3D [UR24], [UR14], desc[UR6] ;  /* 0x000006180e0075b4 */ /* 0x0005e20008011000 */
[----:B------:R-:W-:Y:S01]  /*b9b0*/  UMOV UR59, UR43 ;  /* 0x0000002b003b7c82 */ /* 0x000fe20008000000 */
[----:B------:R-:W-:Y:S01]  /*b9c0*/  UMOV UR60, UR44 ;  /* 0x0000002c003c7c82 */ /* 0x000fe20008000000 */
[----:B------:R-:W-:Y:S01]  /*b9d0*/  UMOV UR49, UR41 ;  /* 0x0000002900317c82 */ /* 0x000fe20008000000 */
[----:B------:R-:W-:Y:S01]  /*b9e0*/  UMOV UR51, UR43 ;  /* 0x0000002b00337c82 */ /* 0x000fe20008000000 */
[----:B------:R-:W-:Y:S01]  /*b9f0*/  UMOV UR52, UR44 ;  /* 0x0000002c00347c82 */ /* 0x000fe20008000000 */
[----:B------:R-:W-:Y:S01]  /*ba00*/  UIADD3 UR22, UP0, UR46, 0x1f0, URZ ;  /* 0x000001f02e167890 */ /* 0x000fe2000ff1e03f */
[----:B------:R-:W-:Y:S01]  /*ba10*/  SEL R4, RZ, 0x1, P0 ;  /* 0x00000001ff047807 */ /* 0x000fe20000000000 */
[----:B------:R3:W-:Y:S01]  /*ba20*/  UTMALDG.3D [UR16], [UR14], desc[UR6] ;  /* 0x000006100e0075b4 */ /* 0x0007e20008011000 */
[----:B0-----:R-:W-:Y:S01]  /*ba30*/  R2UR UR42, R13 ;  /* 0x000000000d2a72ca */ /* 0x001fe200000e0000 */
[----:B------:R-:W-:Y:S01]  /*ba40*/  UIADD3 UR40, UR5, 0x2400, URZ ;  /* 0x0000240005287890 */ /* 0x000fe2000fffe03f */
[----:B------:R-:W-:Y:S01]  /*ba50*/  LOP3.LUT R3, R3, R4, RZ, 0x3c, !PT ;  /* 0x0000000403037212 */ /* 0x000fe200078e3cff */
[----:B------:R-:W-:Y:S01]  /*ba60*/  UIADD3.X UR23, URZ, UR47, URZ, UP0, !UPT ;  /* 0x0000002f3f177290 */ /* 0x000fe200087fe43f */
[----:B------:R-:W-:Y:S01]  /*ba70*/  VIADD R6, R6, 0x20 ;  /* 0x0000002006067836 */ /* 0x000fe20000000000 */
[----:B------:R-:W-:-:S02]  /*ba80*/  SEL R5, R5, RZ, P0 ;  /* 0x000000ff05057207 */ /* 0x000fc40000000000 */
[----:B-1----:R-:W-:Y:S01]  /*ba90*/  R2UR UR34, R14 ;  /* 0x000000000e2272ca */ /* 0x002fe200000e0000 */
[----:B------:R0:W-:Y:S01]  /*baa0*/  UTMALDG.3D [UR8], [UR14], desc[UR6] ;  /* 0x000006080e0075b4 */ /* 0x0001e20008011000 */
[----:B------:R-:W-:Y:S01]  /*bab0*/  UIADD3 UR32, UR5, 0x2800, URZ ;  /* 0x0000280005207890 */ /* 0x000fe2000fffe03f */
[----:B--2---:R-:W-:Y:S01]  /*bac0*/  R2UR UR26, R15 ;  /* 0x000000000f1a72ca */ /* 0x004fe200000e0000 */
[----:B------:R-:W-:Y:S01]  /*bad0*/  UIADD3 UR24, UR5, 0x2c00, URZ ;  /* 0x00002c0005187890 */ /* 0x000fe2000fffe03f */
[----:B------:R-:W-:Y:S01]  /*bae0*/  UTMALDG.3D [UR56], [UR14], desc[UR6] ;  /* 0x000006380e0075b4 */ /* 0x000fe20008011000 */
[----:B---3--:R-:W-:Y:S01]  /*baf0*/  R2UR UR18, R20 ;  /* 0x00000000141272ca */ /* 0x008fe200000e0000 */
[----:B------:R-:W-:Y:S01]  /*bb00*/  UIADD3 UR16, UR5, 0x3000, URZ ;  /* 0x0000300005107890 */ /* 0x000fe2000fffe03f */
[----:B------:R-:W-:Y:S01]  /*bb10*/  UTMALDG.3D [UR48], [UR14], desc[UR6] ;  /* 0x000006300e0075b4 */ /* 0x000fe20008011000 */
[----:B0-----:R-:W-:Y:S01]  /*bb20*/  R2UR UR10, R21 ;  /* 0x00000000150a72ca */ /* 0x001fe200000e0000 */
[----:B------:R-:W-:Y:S01]  /*bb30*/  UIADD3 UR8, UR5, 0x3400, URZ ;  /* 0x0000340005087890 */ /* 0x000fe2000fffe03f */
[----:B------:R0:W-:Y:S02]  /*bb40*/  UTMALDG.3D [UR40], [UR14], desc[UR6] ;  /* 0x000006280e0075b4 */ /* 0x0001e40008011000 */
[----:B------:R1:W-:Y:S03]  /*bb50*/  UTMALDG.3D [UR32], [UR14], desc[UR6] ;  /* 0x000006200e0075b4 */ /* 0x0003e60008011000 */
[----:B------:R2:W-:Y:S01]  /*bb60*/  UTMALDG.3D [UR24], [UR14], desc[UR6] ;  /* 0x000006180e0075b4 */ /* 0x0005e20008011000 */
[----:B0-----:R-:W-:-:S02]  /*bb70*/  R2UR UR42, R33 ;  /* 0x00000000212a72ca */ /* 0x001fc400000e0000 */
[----:B------:R0:W-:Y:S01]  /*bb80*/  UTMALDG.3D [UR16], [UR14], desc[UR6] ;  /* 0x000006100e0075b4 */ /* 0x0001e20008011000 */
[----:B------:R-:W-:Y:S01]  /*bb90*/  UIADD3 UR40, UR5, 0x3800, URZ ;  /* 0x0000380005287890 */ /* 0x000fe2000fffe03f */
[----:B-1----:R-:W-:Y:S01]  /*bba0*/  R2UR UR34, R34 ;  /* 0x00000000222272ca */ /* 0x002fe200000e0000 */
[----:B------:R1:W-:Y:S01]  /*bbb0*/  UTMALDG.3D [UR8], [UR14], desc[UR6] ;  /* 0x000006080e0075b4 */ /* 0x0003e20008011000 */
[----:B------:R-:W-:Y:S01]  /*bbc0*/  UIADD3 UR32, UR5, 0x3c00, URZ ;  /* 0x00003c0005207890 */ /* 0x000fe2000fffe03f */
[----:B--2---:R-:W-:Y:S01]  /*bbd0*/  R2UR UR26, R35 ;  /* 0x00000000231a72ca */ /* 0x004fe200000e0000 */
[----:B------:R-:W-:-:S05]  /*bbe0*/  UIADD3 UR24, UR5, 0x4000, URZ ;  /* 0x0000400005187890 */ /* 0x000fca000fffe03f */
[----:B------:R2:W-:Y:S01]  /*bbf0*/  UTMALDG.3D [UR40], [UR14], desc[UR6] ;  /* 0x000006280e0075b4 */ /* 0x0005e20008011000 */
[----:B0-----:R-:W-:Y:S01]  /*bc00*/  R2UR UR18, R36 ;  /* 0x00000000241272ca */ /* 0x001fe200000e0000 */
[----:B------:R-:W-:Y:S02]  /*bc10*/  UIADD3 UR16, UR5, 0x4400, URZ ;  /* 0x0000440005107890 */ /* 0x000fe4000fffe03f */
[----:B------:R2:W-:Y:S01]  /*bc20*/  UTMALDG.3D [UR32], [UR14], desc[UR6] ;  /* 0x000006200e0075b4 */ /* 0x0005e20008011000 */
[----:B-1----:R-:W-:Y:S01]  /*bc30*/  R2UR UR11, R30 ;  /* 0x000000001e0b72ca */ /* 0x002fe200000e0000 */
[----:B------:R-:W-:Y:S01]  /*bc40*/  UIADD3 UR8, UR4, 0x10800, URZ ;  /* 0x0001080004087890 */ /* 0x000fe2000fffe03f */
[----:B------:R2:W-:Y:S01]  /*bc50*/  UTMALDG.3D [UR24], [UR14], desc[UR6] ;  /* 0x000006180e0075b4 */ /* 0x0005e20008011000 */
[----:B------:R-:W-:-:S06]  /*bc60*/  UMOV UR10, UR43 ;  /* 0x0000002b000a7c82 */ /* 0x000fcc0008000000 */
[----:B------:R2:W-:Y:S04]  /*bc70*/  UTMALDG.3D [UR16], [UR14], desc[UR6] ;  /* 0x000006100e0075b4 */ /* 0x0005e80008011000 */
[----:B------:R2:W-:Y:S02]  /*bc80*/  UTMALDG.3D [UR8], [UR22], desc[UR6] ;  /* 0x00000608160075b4 */ /* 0x0005e40008011000 */
[----:B--2---:R-:W-:Y:S05]  /*bc90*/  @P1 BRA `(.L_x_310) ;  /* 0xfffffff800581947 */ /* 0x004fea000383ffff */
.L_x_304:
[----:B------:R-:W-:Y:S05]  /*bca0*/  BSYNC B6 ;  /* 0x0000000000067941 */ /* 0x000fea0003800000 */
.L_x_303:
[----:B------:R-:W-:Y:S01]  /*bcb0*/  LOP3.LUT P1, RZ, R24, 0xff, RZ, 0xc0, !PT ;  /* 0x000000ff18ff7812 */ /* 0x000fe2000782c0ff */
[----:B------:R-:W-:Y:S01]  /*bcc0*/  IMAD.IADD R28, R25, 0x1, R28 ;  /* 0x00000001191c7824 */ /* 0x000fe200078e021c */
[----:B------:R-:W-:Y:S01]  /*bcd0*/  IADD3 R16, P2, R16, UR54, RZ ;  /* 0x0000003610107c10 */ /* 0x000fe2000ff5e0ff */
[----:B------:R-:W-:Y:S01]  /*bce0*/  ULDC.64 UR4, c[0x0][0x650] ;  /* 0x0001940000047ab9 */ /* 0x000fe20000000a00 */
[----:B------:R-:W-:Y:S01]  /*bcf0*/  BSSY B0, `(.L_x_311) ;  /* 0x000006b000007945 */ /* 0x000fe20003800000 */
[----:B------:R-:W-:Y:S01]  /*bd00*/  IMAD.MOV.U32 R31, RZ, RZ, -0x1 ;  /* 0xffffffffff1f7424 */ /* 0x000fe200078e00ff */
[----:B------:R-:W-:Y:S01]  /*bd10*/  SHF.R.U32.HI R0, RZ, 0x2, R28 ;  /* 0x00000002ff007819 */ /* 0x000fe2000001161c */
[----:B------:R-:W-:Y:S01]  /*bd20*/  IMAD.MOV.U32 R30, RZ, RZ, -0x1 ;  /* 0xffffffffff1e7424 */ /* 0x000fe200078e00ff */
[----:B------:R-:W-:Y:S01]  /*bd30*/  ISETP.GT.U32.AND P0, PT, R28, 0x3, PT ;  /* 0x000000031c00780c */ /* 0x000fe20003f04070 */
[----:B------:R-:W-:Y:S01]  /*bd40*/  IMAD.MOV.U32 R29, RZ, RZ, -0x1 ;  /* 0xffffffffff1d7424 */ /* 0x000fe200078e00ff */
[----:B------:R-:W-:-:S02]  /*bd50*/  LOP3.LUT R0, R0, 0x1, RZ, 0xc0, !PT ;  /* 0x0000000100007812 */ /* 0x000fc400078ec0ff */
[----:B------:R-:W-:Y:S01]  /*bd60*/  ISETP.LT.U32.AND P0, PT, R25, 0x4, P0 ;  /* 0x000000041900780c */ /* 0x000fe20000701070 */
[----:B------:R-:W0:Y:S01]  /*bd70*/  @P1 S2R R4, SR_CgaCtaId ;  /* 0x0000000000041919 */ /* 0x000e220000008800 */
[----:B------:R-:W-:Y:S02]  /*bd80*/  @P1 MOV R3, 0x400 ;  /* 0x0000040000031802 */ /* 0x000fe40000000f00 */
[----:B------:R-:W-:Y:S02]  /*bd90*/  IADD3.X R17, R17, UR45, RZ, P2, !PT ;  /* 0x0000002d11117c10 */ /* 0x000fe400097fe4ff */
[----:B------:R-:W-:Y:S02]  /*bda0*/  ISETP.GE.U32.AND P2, PT, R16, UR4, PT ;  /* 0x0000000410007c0c */ /* 0x000fe4000bf46070 */
[----:B------:R-:W-:Y:S02]  /*bdb0*/  LOP3.LUT R28, R28, 0x3, RZ, 0xc0, !PT ;  /* 0x000000031c1c7812 */ /* 0x000fe400078ec0ff */
[----:B------:R-:W-:-:S02]  /*bdc0*/  PRMT R24, RZ, 0x7610, R24 ;  /* 0x00007610ff187816 */ /* 0x000fc40000000018 */
[----:B0-----:R-:W-:-:S04]  /*bdd0*/  @P1 LEA R3, R4, R3, 0x18 ;  /* 0x0000000304031211 */ /* 0x001fc800078ec0ff */
[----:B------:R0:W-:Y:S01]  /*bde0*/  @P1 SYNCS.ARRIVE.TRANS64.A1T0 RZ, [R3+URZ+0x58], RZ ;  /* 0x000058ff03ff19a7 */ /* 0x0001e2000810003f */
[----:B------:R-:W-:Y:S02]  /*bdf0*/  ISETP.NE.U32.AND P1, PT, R0, 0x1, PT ;  /* 0x000000010000780c */ /* 0x000fe40003f25070 */
[----:B------:R-:W-:Y:S02]  /*be00*/  SEL R0, RZ, 0x1, !P0 ;  /* 0x00000001ff007807 */ /* 0x000fe40004000000 */
[----:B------:R-:W-:Y:S02]  /*be10*/  ISETP.GE.U32.AND.EX P0, PT, R17, UR5, PT, P2 ;  /* 0x0000000511007c0c */ /* 0x000fe4000bf06120 */
[----:B------:R-:W-:-:S04]  /*be20*/  ISETP.GT.U32.AND P1, PT, R25, 0x3, !P1 ;  /* 0x000000031900780c */ /* 0x000fc80004f24070 */
[----:B0-----:R-:W-:-:S04]  /*be30*/  SEL R3, RZ, 0x1, !P1 ;  /* 0x00000001ff037807 */ /* 0x001fc80004800000 */
[--C-:B------:R-:W-:Y:S02]  /*be40*/  LOP3.LUT R27, R3, R27, R0.reuse, 0x96, !PT ;  /* 0x0000001b031b7212 */ /* 0x100fe400078e9600 */
[----:B------:R-:W-:Y:S01]  /*be50*/  PRMT R0, RZ, 0x7610, R0 ;  /* 0x00007610ff007816 */ /* 0x000fe20000000000 */
[----:B------:R-:W-:Y:S06]  /*be60*/  @P0 BRA `(.L_x_312) ;  /* 0x00000004004c0947 */ /* 0x000fec0003800000 */
[----:B------:R-:W-:Y:S01]  /*be70*/  ULDC.64 UR4, c[0x0][0x628] ;  /* 0x00018a0000047ab9 */ /* 0x000fe20000000a00 */
[----:B------:R-:W0:Y:S01]  /*be80*/  S2R R10, SR_CTAID.X ;  /* 0x00000000000a7919 */ /* 0x000e220000002500 */
[----:B------:R-:W-:Y:S01]  /*be90*/  ISETP.NE.U32.AND P0, PT, RZ, UR4, PT ;  /* 0x00000004ff007c0c */ /* 0x000fe2000bf05070 */
[----:B------:R-:W-:Y:S01]  /*bea0*/  ULDC UR7, c[0x0][0x630] ;  /* 0x00018c0000077ab9 */ /* 0x000fe20000000800 */
[----:B------:R-:W-:Y:S01]  /*beb0*/  IMAD.MOV.U32 R4, RZ, RZ, R16 ;  /* 0x000000ffff047224 */ /* 0x000fe200078e0010 */
[----:B------:R-:W1:Y:S01]  /*bec0*/  S2R R0, SR_CTAID.Y ;  /* 0x0000000000007919 */ /* 0x000e620000002600 */
[----:B------:R-:W-:Y:S01]  /*bed0*/  ISETP.NE.AND.EX P0, PT, RZ, UR5, PT, P0 ;  /* 0x00000005ff007c0c */ /* 0x000fe2000bf05300 */
[----:B------:R-:W-:-:S12]  /*bee0*/  IMAD.MOV.U32 R5, RZ, RZ, R17 ;  /* 0x000000ffff057224 */ /* 0x000fd800078e0011 */
[----:B------:R-:W-:Y:S05]  /*bef0*/  @!P0 BRA `(.L_x_313) ;  /* 0x0000000000288947 */ /* 0x000fea0003800000 */
[----:B------:R-:W-:Y:S02]  /*bf00*/  ULDC UR6, c[0x0][0x634] ;  /* 0x00018d0000067ab9 */ /* 0x000fe40000000800 */
[----:B------:R-:W-:-:S05]  /*bf10*/  IADD3 R9, P0, R16, UR6, RZ ;  /* 0x0000000610097c10 */ /* 0x000fca000ff1e0ff */
[----:B------:R-:W-:-:S04]  /*bf20*/  IMAD.X R3, RZ, RZ, R17, P0 ;  /* 0x000000ffff037224 */ /* 0x000fc800000e0611 */
[----:B------:R-:W-:-:S04]  /*bf30*/  IMAD.WIDE.U32 R6, R3, UR4, RZ ;  /* 0x0000000403067c25 */ /* 0x000fc8000f8e00ff */
[----:B------:R-:W-:-:S04]  /*bf40*/  IMAD.WIDE.U32 R6, P0, R9, UR5, R6 ;  /* 0x0000000509067c25 */ /* 0x000fc8000f800006 */
[----:B------:R-:W-:-:S04]  /*bf50*/  IMAD.WIDE.U32 R8, R9, UR4, RZ ;  /* 0x0000000409087c25 */ /* 0x000fc8000f8e00ff */
[----:B------:R-:W-:Y:S01]  /*bf60*/  IMAD.X R5, RZ, RZ, RZ, P0 ;  /* 0x000000ffff057224 */ /* 0x000fe200000e06ff */
[----:B------:R-:W-:Y:S01]  /*bf70*/  IADD3 RZ, P0, R9, R6, RZ ;  /* 0x0000000609ff7210 */ /* 0x000fe20007f1e0ff */
[----:B------:R-:W-:-:S04]  /*bf80*/  IMAD.MOV.U32 R4, RZ, RZ, R7 ;  /* 0x000000ffff047224 */ /* 0x000fc800078e0007 */
[----:B------:R-:W-:-:S08]  /*bf90*/  IMAD.WIDE.U32.X R4, R3, UR5, R4, P0 ;  /* 0x0000000503047c25 */ /* 0x000fd000080e0404 */
.L_x_313:
[--C-:B------:R-:W-:Y:S01]  /*bfa0*/  SHF.R.U64 R29, R4, UR7, R5.reuse ;  /* 0x00000007041d7c19 */ /* 0x100fe20008001205 */
[----:B------:R-:W-:Y:S01]  /*bfb0*/  ULDC.64 UR4, c[0x0][0x620] ;  /* 0x0001880000047ab9 */ /* 0x000fe20000000a00 */
[----:B------:R-:W-:Y:S01]  /*bfc0*/  SHF.R.U32.HI R3, RZ, UR7, R5 ;  /* 0x00000007ff037c19 */ /* 0x000fe20008011605 */
[----:B------:R-:W2:Y:S01]  /*bfd0*/  LDC R15, c[0x0][0x144] ;  /* 0x00005100ff0f7b82 */ /* 0x000ea20000000800 */
[----:B------:R-:W-:Y:S01]  /*bfe0*/  IADD3 R6, P0, RZ, -R29, RZ ;  /* 0x8000001dff067210 */ /* 0x000fe20007f1e0ff */
[----:B------:R-:W-:Y:S01]  /*bff0*/  ULDC.64 UR8, c[0x0][0x640] ;  /* 0x0001900000087ab9 */ /* 0x000fe20000000a00 */
[----:B0-----:R-:W-:Y:S01]  /*c000*/  I2FP.F32.U32 R7, R10 ;  /* 0x0000000a00077245 */ /* 0x001fe20000201000 */
[----:B------:R-:W-:Y:S02]  /*c010*/  ULDC UR6, c[0x0][0x608] ;  /* 0x0001820000067ab9 */ /* 0x000fe40000000800 */
[----:B------:R-:W-:Y:S01]  /*c020*/  IMAD.X R3, RZ, RZ, ~R3, P0 ;  /* 0x000000ffff037224 */ /* 0x000fe200000e0e03 */
[----:B------:R-:W-:Y:S01]  /*c030*/  ISETP.NE.U32.AND P0, PT, RZ, UR8, PT ;  /* 0x00000008ff007c0c */ /* 0x000fe2000bf05070 */
[----:B------:R-:W-:Y:S01]  /*c040*/  IMAD.WIDE.U32 R4, R6, UR4, R16 ;  /* 0x0000000406047c25 */ /* 0x000fe2000f8e0010 */
[----:B------:R-:W0:Y:S02]  /*c050*/  LDC R9, c[0x0][0x148] ;  /* 0x00005200ff097b82 */ /* 0x000e240000000800 */
[----:B------:R-:W-:Y:S01]  /*c060*/  ISETP.NE.AND.EX P0, PT, RZ, UR9, PT, P0 ;  /* 0x00000009ff007c0c */ /* 0x000fe2000bf05300 */
[----:B------:R-:W-:Y:S01]  /*c070*/  IMAD R3, R3, UR4, RZ ;  /* 0x0000000403037c24 */ /* 0x000fe2000f8e02ff */
[----:B------:R-:W-:-:S02]  /*c080*/  ULDC UR4, c[0x0][0x150] ;  /* 0x0000540000047ab9 */ /* 0x000fc40000000800 */
[----:B------:R-:W-:Y:S01]  /*c090*/  FMUL R7, R7, UR4 ;  /* 0x0000000407077c20 */ /* 0x000fe20008400000 */
[----:B------:R-:W-:Y:S01]  /*c0a0*/  IMAD R3, R6, UR5, R3 ;  /* 0x0000000506037c24 */ /* 0x000fe2000f8e0203 */
[----:B------:R-:W-:Y:S01]  /*c0b0*/  ULDC UR4, c[0x0][0x618] ;  /* 0x0001860000047ab9 */ /* 0x000fe20000000800 */
[----:B------:R-:W-:Y:S02]  /*c0c0*/  ULDC UR5, c[0x0][0x154] ;  /* 0x0000550000057ab9 */ /* 0x000fe40000000800 */
[----:B------:R-:W-:Y:S01]  /*c0d0*/  IMAD.IADD R5, R5, 0x1, R3 ;  /* 0x0000000105057824 */ /* 0x000fe200078e0203 */
[----:B------:R-:W3:Y:S04]  /*c0e0*/  F2I.U32.TRUNC.NTZ R7, R7 ;  /* 0x0000000700077305 */ /* 0x000ee8000020f000 */
[----:B------:R-:W-:-:S02]  /*c0f0*/  SHF.R.U64 R3, R4, UR4, R5 ;  /* 0x0000000404037c19 */ /* 0x000fc40008001205 */
[----:B-1----:R-:W-:-:S05]  /*c100*/  I2FP.F32.U32 R4, R0 ;  /* 0x0000000000047245 */ /* 0x002fca0000201000 */
[----:B------:R-:W-:Y:S01]  /*c110*/  FMUL R12, R4, UR5 ;  /* 0x00000005040c7c20 */ /* 0x000fe20008400000 */
[----:B------:R-:W-:Y:S01]  /*c120*/  SHF.R.U32.HI R4, RZ, UR4, R5 ;  /* 0x00000004ff047c19 */ /* 0x000fe20008011605 */
[----:B------:R-:W-:Y:S01]  /*c130*/  ULDC UR4, c[0x0][0x658] ;  /* 0x0001960000047ab9 */ /* 0x000fe20000000800 */
[----:B---3--:R-:W-:Y:S02]  /*c140*/  IMAD.MOV R7, RZ, RZ, -R7 ;  /* 0x000000ffff077224 */ /* 0x008fe400078e0a07 */
[--C-:B------:R-:W-:Y:S01]  /*c150*/  SHF.R.U64 R11, R3, UR6, R4.reuse ;  /* 0x00000006030b7c19 */ /* 0x100fe20008001204 */
[----:B------:R-:W1:Y:S01]  /*c160*/  F2I.U32.TRUNC.NTZ R12, R12 ;  /* 0x0000000c000c7305 */ /* 0x000e62000020f000 */
[----:B------:R-:W-:Y:S01]  /*c170*/  SHF.R.U32.HI R4, RZ, UR6, R4 ;  /* 0x00000006ff047c19 */ /* 0x000fe20008011604 */
[----:B--2---:R-:W-:-:S03]  /*c180*/  IMAD R10, R15, R7, R10 ;  /* 0x000000070f0a7224 */ /* 0x004fc600078e020a */
[--C-:B------:R-:W-:Y:S02]  /*c190*/  SHF.R.U64 R8, R11, UR4, R4.reuse ;  /* 0x000000040b087c19 */ /* 0x100fe40008001204 */
[----:B------:R-:W-:-:S03]  /*c1a0*/  SHF.R.U32.HI R13, RZ, UR4, R4 ;  /* 0x00000004ff0d7c19 */ /* 0x000fc60008011604 */
[----:B------:R-:W-:Y:S02]  /*c1b0*/  IMAD.MOV.U32 R4, RZ, RZ, R8 ;  /* 0x000000ffff047224 */ /* 0x000fe400078e0008 */
[----:B------:R-:W-:Y:S01]  /*c1c0*/  IMAD.MOV.U32 R5, RZ, RZ, R13 ;  /* 0x000000ffff057224 */ /* 0x000fe200078e000d */
[----:B01----:R-:W-:Y:S06]  /*c1d0*/  @!P0 BRA `(.L_x_314) ;  /* 0x0000000000288947 */ /* 0x003fec0003800000 */
[----:B------:R-:W-:Y:S02]  /*c1e0*/  ULDC UR4, c[0x0][0x64c] ;  /* 0x0001930000047ab9 */ /* 0x000fe40000000800 */
[----:B------:R-:W-:-:S05]  /*c1f0*/  IADD3 R5, P0, R8, UR4, RZ ;  /* 0x0000000408057c10 */ /* 0x000fca000ff1e0ff */
[----:B------:R-:W-:-:S04]  /*c200*/  IMAD.X R13, RZ, RZ, R13, P0 ;  /* 0x000000ffff0d7224 */ /* 0x000fc800000e060d */
[----:B------:R-:W-:-:S04]  /*c210*/  IMAD.WIDE.U32 R6, R13, UR8, RZ ;  /* 0x000000080d067c25 */ /* 0x000fc8000f8e00ff */
[----:B------:R-:W-:-:S04]  /*c220*/  IMAD.WIDE.U32 R6, P0, R5, UR9, R6 ;  /* 0x0000000905067c25 */ /* 0x000fc8000f800006 */
[----:B------:R-:W-:-:S04]  /*c230*/  IMAD.WIDE.U32 R4, R5, UR8, RZ ;  /* 0x0000000805047c25 */ /* 0x000fc8000f8e00ff */
[----:B------:R-:W-:Y:S01]  /*c240*/  IMAD.MOV.U32 R4, RZ, RZ, R7 ;  /* 0x000000ffff047224 */ /* 0x000fe200078e0007 */
[----:B------:R-:W-:Y:S01]  /*c250*/  IADD3 RZ, P1, R5, R6, RZ ;  /* 0x0000000605ff7210 */ /* 0x000fe20007f3e0ff */
[----:B------:R-:W-:-:S04]  /*c260*/  IMAD.X R5, RZ, RZ, RZ, P0 ;  /* 0x000000ffff057224 */ /* 0x000fc800000e06ff */
[----:B------:R-:W-:-:S08]  /*c270*/  IMAD.WIDE.U32.X R4, R13, UR9, R4, P1 ;  /* 0x000000090d047c25 */ /* 0x000fd000088e0404 */
.L_x_314:
[----:B------:R-:W-:Y:S01]  /*c280*/  ISETP.NE.AND P0, PT, R2, 0x1, PT ;  /* 0x000000010200780c */ /* 0x000fe20003f05270 */
[----:B------:R-:W-:Y:S01]  /*c290*/  ULDC UR4, c[0x0][0x648] ;  /* 0x0001920000047ab9 */ /* 0x000fe20000000800 */
[----:B------:R-:W-:Y:S01]  /*c2a0*/  LOP3.LUT R11, R11, UR38, RZ, 0xc0, !PT ;  /* 0x000000260b0b7c12 */ /* 0x000fe2000f8ec0ff */
[----:B------:R-:W-:Y:S01]  /*c2b0*/  IMAD.MOV R12, RZ, RZ, -R12 ;  /* 0x000000ffff0c7224 */ /* 0x000fe200078e0a0c */
[----:B------:R-:W-:Y:S01]  /*c2c0*/  SHF.R.U64 R4, R4, UR4, R5 ;  /* 0x0000000404047c19 */ /* 0x000fe20008001205 */
[----:B------:R-:W-:Y:S01]  /*c2d0*/  ULDC UR4, c[0x0][0x638] ;  /* 0x00018e0000047ab9 */ /* 0x000fe20000000800 */
[----:B------:R-:W-:Y:S01]  /*c2e0*/  LOP3.LUT R31, R3, UR39, RZ, 0xc0, !PT ;  /* 0x00000027031f7c12 */ /* 0x000fe2000f8ec0ff */
[----:B------:R-:W-:Y:S02]  /*c2f0*/  ULDC UR5, c[0x0][0x610] ;  /* 0x0001840000057ab9 */ /* 0x000fe40000000800 */
[----:B------:R-:W-:Y:S02]  /*c300*/  IMAD.MOV R5, RZ, RZ, -R4 ;  /* 0x000000ffff057224 */ /* 0x000fe400078e0a04 */
[----:B------:R-:W-:-:S02]  /*c310*/  IMAD R11, R4, UR37, R11 ;  /* 0x00000025040b7c24 */ /* 0x000fc4000f8e020b */
[----:B------:R-:W-:Y:S02]  /*c320*/  @P0 IMAD R10, R9, R12, R0 ;  /* 0x0000000c090a0224 */ /* 0x000fe400078e0200 */
[----:B------:R-:W-:Y:S01]  /*c330*/  IMAD R8, R5, UR4, R8 ;  /* 0x0000000405087c24 */ /* 0x000fe2000f8e0208 */
[----:B------:R-:W-:Y:S01]  /*c340*/  ULDC UR4, c[0x0][0x600] ;  /* 0x0001800000047ab9 */ /* 0x000fe20000000800 */
[----:B------:R-:W-:Y:S02]  /*c350*/  IMAD R10, R11, UR5, R10 ;  /* 0x000000050b0a7c24 */ /* 0x000fe4000f8e020a */
[----:B------:R-:W-:Y:S02]  /*c360*/  IMAD R31, R8, UR4, R31 ;  /* 0x00000004081f7c24 */ /* 0x000fe4000f8e021f */
[----:B------:R-:W-:-:S03]  /*c370*/  IMAD.MOV.U32 R0, RZ, RZ, 0x1 ;  /* 0x00000001ff007424 */ /* 0x000fc600078e00ff */
[----:B------:R-:W-:Y:S02]  /*c380*/  SEL R30, R31, R10, !P0 ;  /* 0x0000000a1f1e7207 */ /* 0x000fe40004000000 */
[----:B------:R-:W-:-:S07]  /*c390*/  SEL R31, R10, R31, !P0 ;  /* 0x0000001f0a1f7207 */ /* 0x000fce0004000000 */
.L_x_312:
[----:B------:R-:W-:Y:S05]  /*c3a0*/  BSYNC B0 ;  /* 0x0000000000007941 */ /* 0x000fea0003800000 */
.L_x_311:
[----:B------:R-:W-:-:S13]  /*c3b0*/  LOP3.LUT P0, RZ, R0, 0xff, RZ, 0xc0, !PT ;  /* 0x000000ff00ff7812 */ /* 0x000fda000780c0ff */
[----:B------:R-:W-:Y:S05]  /*c3c0*/  @P0 BRA `(.L_x_315) ;  /* 0xffffffec00740947 */ /* 0x000fea000383ffff */
[----:B------:R-:W-:Y:S05]  /*c3d0*/  BSYNC B7 ;  /* 0x0000000000077941 */ /* 0x000fea0003800000 */
.L_x_301:
[----:B------:R-:W-:-:S03]  /*c3e0*/  UMOV UR4, 0xffffffff ;  /* 0xffffffff00047882 */ /* 0x000fc60000000000 */
[----:B------:R-:W-:Y:S05]  /*c3f0*/  BRA.DIV UR4, `(.L_x_316) ;  /* 0x0000000604447947 */ /* 0x000fea000b800000 */
[----:B------:R-:W-:-:S13]  /*c400*/  ELECT P6, URZ, PT ;  /* 0x00000000003f782f */ /* 0x000fda00038c0000 */
.L_x_332:
[----:B------:R-:W-:Y:S04]  /*c410*/  BSSY B0, `(.L_x_317) ;  /* 0x000002b000007945 */ /* 0x000fe80003800000 */
[----:B------:R-:W-:Y:S05]  /*c420*/  @!P6 BRA `(.L_x_318) ;  /* 0x0000000000a4e947 */ /* 0x000fea0003800000 */
[----:B------:R-:W-:-:S04]  /*c430*/  LOP3.LUT R19, R19, 0x2, RZ, 0xfc, !PT ;  /* 0x0000000213137812 */ /* 0x000fc800078efcff */
[----:B------:R-:W-:-:S13]  /*c440*/  ISETP.NE.AND P0, PT, R19, 0x3, PT ;  /* 0x000000031300780c */ /* 0x000fda0003f05270 */
[----:B------:R-:W-:Y:S05]  /*c450*/  @!P0 BRA `(.L_x_319) ;  /* 0x0000000000048947 */ /* 0x000fea0003800000 */
[----:B------:R-:W-:Y:S01]  /*c460*/  BPT.TRAP 0x1 ;  /* 0x000000040000795c */ /* 0x000fe20000300000 */
.L_x_319:
[----:B------:R-:W0:Y:S01]  /*c470*/  S2R R3, SR_CgaCtaId ;  /* 0x0000000000037919 */ /* 0x000e220000008800 */
[----:B------:R-:W-:Y:S02]  /*c480*/  MOV R0, 0x400 ;  /* 0x0000040000007802 */ /* 0x000fe40000000f00 */
[----:B------:R-:W-:Y:S02]  /*c490*/  SHF.L.U32 R2, R27, 0x1f, RZ ;  /* 0x0000001f1b027819 */ /* 0x000fe400000006ff */
[----:B0-----:R-:W-:-:S05]  /*c4a0*/  LEA R3, R3, R0, 0x18 ;  /* 0x0000000003037211 */ /* 0x001fca00078ec0ff */
[----:B------:R-:W-:-:S04]  /*c4b0*/  VIADD R3, R3, 0x20 ;  /* 0x0000002003037836 */ /* 0x000fc80000000000 */
[C---:B------:R-:W-:Y:S02]  /*c4c0*/  IMAD R5, R28.reuse, 0x8, R3 ;  /* 0x000000081c057824 */ /* 0x040fe400078e0203 */
[----:B------:R-:W-:Y:S02]  /*c4d0*/  VIADD R28, R28, 0x1 ;  /* 0x000000011c1c7836 */ /* 0x000fe40000000000 */
[----:B------:R-:W0:Y:S03]  /*c4e0*/  SYNCS.PHASECHK.TRANS64.TRYWAIT P0, [R5+URZ], R2 ;  /* 0x00000002050075a7 */ /* 0x000e26000800017f */
[----:B------:R-:W-:-:S04]  /*c4f0*/  ISETP.NE.AND P1, PT, R28, 0x4, PT ;  /* 0x000000041c00780c */ /* 0x000fc80003f25270 */
[----:B------:R-:W-:Y:S02]  /*c500*/  SEL R0, RZ, 0x1, P1 ;  /* 0x00000001ff007807 */ /* 0x000fe40000800000 */
[----:B------:R-:W-:Y:S02]  /*c510*/  SEL R28, R28, RZ, P1 ;  /* 0x000000ff1c1c7207 */ /* 0x000fe40000800000 */
[----:B------:R-:W-:-:S03]  /*c520*/  LOP3.LUT R27, R27, R0, RZ, 0x3c, !PT ;  /* 0x000000001b1b7212 */ /* 0x000fc600078e3cff */
[----:B------:R-:W-:Y:S01]  /*c530*/  IMAD R7, R28, 0x8, R3 ;  /* 0x000000081c077824 */ /* 0x000fe200078e0203 */
[----:B------:R-:W-:Y:S01]  /*c540*/  SHF.L.U32 R4, R27, 0x1f, RZ ;  /* 0x0000001f1b047819 */ /* 0x000fe200000006ff */
[----:B0-----:R-:W-:Y:S06]  /*c550*/  @!P0 BRA `(.L_x_320) ;  /* 0x00000004000c8947 */ /* 0x001fec0003800000 */
.L_x_333:
[----:B------:R-:W1:Y:S01]  /*c560*/  SYNCS.PHASECHK.TRANS64.TRYWAIT P0, [R7+URZ], R4 ;  /* 0x00000004070075a7 */ /* 0x000e62000800017f */
[----:B------:R-:W-:-:S05]  /*c570*/  VIADD R0, R28, 0x1 ;  /* 0x000000011c007836 */ /* 0x000fca0000000000 */
[----:B------:R-:W-:-:S04]  /*c580*/  ISETP.NE.AND P1, PT, R0, 0x4, PT ;  /* 0x000000040000780c */ /* 0x000fc80003f25270 */
[----:B0-----:R-:W-:Y:S02]  /*c590*/  SEL R2, RZ, 0x1, P1 ;  /* 0x00000001ff027807 */ /* 0x001fe40000800000 */
[----:B------:R-:W-:Y:S02]  /*c5a0*/  SEL R0, R0, RZ, P1 ;  /* 0x000000ff00007207 */ /* 0x000fe40000800000 */
[----:B------:R-:W-:-:S03]  /*c5b0*/  LOP3.LUT R27, R27, R2, RZ, 0x3c, !PT ;  /* 0x000000021b1b7212 */ /* 0x000fc600078e3cff */
[----:B------:R-:W-:Y:S01]  /*c5c0*/  IMAD R6, R0, 0x8, R3 ;  /* 0x0000000800067824 */ /* 0x000fe200078e0203 */
[----:B------:R-:W-:Y:S01]  /*c5d0*/  SHF.L.U32 R5, R27, 0x1f, RZ ;  /* 0x0000001f1b057819 */ /* 0x000fe200000006ff */
[----:B-1----:R-:W-:Y:S06]  /*c5e0*/  @!P0 BRA `(.L_x_321) ;  /* 0x0000000000fc8947 */ /* 0x002fec0003800000 */
.L_x_334:
[----:B------:R-:W1:Y:S01]  /*c5f0*/  SYNCS.PHASECHK.TRANS64.TRYWAIT P0, [R6+URZ], R5 ;  /* 0x00000005060075a7 */ /* 0x000e62000800017f */
[----:B------:R-:W-:-:S05]  /*c600*/  VIADD R0, R0, 0x1 ;  /* 0x0000000100007836 */ /* 0x000fca0000000000 */
[----:B------:R-:W-:-:S04]  /*c610*/  ISETP.NE.AND P1, PT, R0, 0x4, PT ;  /* 0x000000040000780c */ /* 0x000fc80003f25270 */
[----:B------:R-:W-:Y:S02]  /*c620*/  SEL R2, RZ, 0x1, P1 ;  /* 0x00000001ff027807 */ /* 0x000fe40000800000 */
[----:B------:R-:W-:Y:S02]  /*c630*/  SEL R0, R0, RZ, P1 ;  /* 0x000000ff00007207 */ /* 0x000fe40000800000 */
[----:B------:R-:W-:Y:S01]  /*c640*/  LOP3.LUT R2, R27, R2, RZ, 0x3c, !PT ;  /* 0x000000021b027212 */ /* 0x000fe200078e3cff */
[----:B-1----:R-:W-:Y:S06]  /*c650*/  @!P0 BRA `(.L_x_322) ;  /* 0x0000000000f48947 */ /* 0x002fec0003800000 */
.L_x_335:
[----:B------:R-:W-:Y:S01]  /*c660*/  IMAD R3, R0, 0x8, R3 ;  /* 0x0000000800037824 */ /* 0x000fe200078e0203 */
[----:B------:R-:W-:-:S07]  /*c670*/  SHF.L.U32 R0, R2, 0x1f, RZ ;  /* 0x0000001f02007819 */ /* 0x000fce00000006ff */
.L_x_323:
[----:B--2---:R2:W3:Y:S02]  /*c680*/  SYNCS.PHASECHK.TRANS64.TRYWAIT P0, [R3+URZ], R0 ;  /* 0x00000000030075a7 */ /* 0x0044e4000800017f */
[----:B---3--:R-:W-:Y:S05]  /*c690*/  @!P0 NANOSLEEP.SYNCS 0x989680 ;  /* 0x009896800000895d */ /* 0x008fea0003900000 */
[----:B------:R-:W3:Y:S02]  /*c6a0*/  @!P0 SYNCS.PHASECHK.TRANS64 P0, [R3+URZ], R0 ;  /* 0x00000000030085a7 */ /* 0x000ee4000800007f */
[----:B---3--:R-:W-:Y:S05]  /*c6b0*/  @!P0 BRA `(.L_x_323) ;  /* 0xfffffffc00f08947 */ /* 0x008fea000383ffff */
.L_x_318:
[----:B------:R-:W-:Y:S05]  /*c6c0*/  BSYNC B0 ;  /* 0x0000000000007941 */ /* 0x000fea0003800000 */
.L_x_317:
[----:B------:R-:W-:Y:S05]  /*c6d0*/  EXIT ;  /* 0x000000000000794d */ /* 0x000fea0003800000 */
.L_x_16:
[----:B------:R-:W-:Y:S02]  /*c6e0*/  IMAD.MOV.U32 R12, RZ, RZ, RZ ;  /* 0x000000ffff0c7224 */ /* 0x000fe400078e00ff */
[----:B------:R-:W-:Y:S02]  /*c6f0*/  IMAD.MOV.U32 R11, RZ, RZ, 0x1f ;  /* 0x0000001fff0b7424 */ /* 0x000fe400078e00ff */
[----:B------:R-:W-:-:S07]  /*c700*/  IMAD.MOV.U32 R15, RZ, RZ, -0x1 ;  /* 0xffffffffff0f7424 */ /* 0x000fce00078e00ff */
[----:B01---5:R-:W-:Y:S05]  /*c710*/  WARPSYNC.COLLECTIVE R15, `(.L_x_324) ;  /* 0x000000000f087348 */ /* 0x023fea0003c00000 */
[----:B------:R2:W3:Y:S02]  /*c720*/  SHFL.IDX P6, R14, R13, R12, R11 ;  /* 0x0000000c0d0e7389 */ /* 0x0004e400000c000b */
[----:B0123-5:R-:W-:Y:S01]  /*c730*/  ENDCOLLECTIVE ;  /* 0x000000000000791b */ /* 0x02ffe20003800000 */
.L_x_324:
[----:B------:R-:W-:Y:S05]  /*c740*/  BRA `(.L_x_325) ;  /* 0xffffff4800ec7947 */ /* 0x000fea000383ffff */
.L_x_20:
[----:B---3--:R3:W4:Y:S02]  /*c750*/  SYNCS.PHASECHK.TRANS64.TRYWAIT P1, [R3+URZ], R0 ;  /* 0x00000000030075a7 */ /* 0x008724000802017f */
[----:B----4-:R-:W-:Y:S05]  /*c760*/  @!P1 NANOSLEEP.SYNCS 0x989680 ;  /* 0x009896800000995d */ /* 0x010fea0003900000 */
[----:B------:R-:W4:Y:S02]  /*c770*/  @!P1 SYNCS.PHASECHK.TRANS64 P1, [R3+URZ], R0 ;  /* 0x00000000030095a7 */ /* 0x000f24000802007f */
[----:B----4-:R-:W-:Y:S05]  /*c780*/  @!P1 BRA `(.L_x_20) ;  /* 0xfffffffc00f09947 */ /* 0x010fea000383ffff */
[----:B------:R-:W-:Y:S05]  /*c790*/  BRA `(.L_x_19) ;  /* 0xffffff4c00087947 */ /* 0x000fea000383ffff */
.L_x_25:
[----:B0-----:R0:W1:Y:S02]  /*c7a0*/  SYNCS.PHASECHK.TRANS64.TRYWAIT P1, [R3+URZ], R14 ;  /* 0x0000000e030075a7 */ /* 0x001064000802017f */
[----:B-1----:R-:W-:Y:S05]  /*c7b0*/  @!P1 NANOSLEEP.SYNCS 0x989680 ;  /* 0x009896800000995d */ /* 0x002fea0003900000 */
[----:B------:R-:W1:Y:S02]  /*c7c0*/  @!P1 SYNCS.PHASECHK.TRANS64 P1, [R3+URZ], R14 ;  /* 0x0000000e030095a7 */ /* 0x000e64000802007f */
[----:B-1----:R-:W-:Y:S05]  /*c7d0*/  @!P1 BRA `(.L_x_25) ;  /* 0xfffffffc00f09947 */ /* 0x002fea000383ffff */
[----:B------:R-:W-:Y:S05]  /*c7e0*/  BRA `(.L_x_24) ;  /* 0xffffff5000507947 */ /* 0x000fea000383ffff */
.L_x_33:
[----:B0-----:R0:W1:Y:S02]  /*c7f0*/  SYNCS.PHASECHK.TRANS64.TRYWAIT P1, [R11+URZ], R20 ;  /* 0x000000140b0075a7 */ /* 0x001064000802017f */
[----:B-1----:R-:W-:Y:S05]  /*c800*/  @!P1 NANOSLEEP.SYNCS 0x989680 ;  /* 0x009896800000995d */ /* 0x002fea0003900000 */
[----:B------:R-:W1:Y:S02]  /*c810*/  @!P1 SYNCS.PHASECHK.TRANS64 P1, [R11+URZ], R20 ;  /* 0x000000140b0095a7 */ /* 0x000e64000802007f */
[----:B-1----:R-:W-:Y:S05]  /*c820*/  @!P1 BRA `(.L_x_33) ;  /* 0xfffffffc00f09947 */ /* 0x002fea000383ffff */
[----:B------:R-:W-:Y:S05]  /*c830*/  BRA `(.L_x_32) ;  /* 0xffffff5400c47947 */ /* 0x000fea000383ffff */
.L_x_302:
[----:B------:R-:W-:Y:S01]  /*c840*/  BSSY B0, `(.L_x_326) ;  /* 0x0000006000007945 */ /* 0x000fe20003800000 */
[----:B------:R-:W-:-:S07]  /*c850*/  IMAD.MOV.U32 R15, RZ, RZ, -0x1 ;  /* 0xffffffffff0f7424 */ /* 0x000fce00078e00ff */
[----:B------:R-:W-:Y:S05]  /*c860*/  WARPSYNC.COLLECTIVE R15, `(.L_x_327) ;  /* 0x000000000f0c7348 */ /* 0x000fea0003c00000 */
[----:B------:R-:W-:Y:S02]  /*c870*/  ELECT P6, UR62, PT ;  /* 0x00000000003e782f */ /* 0x000fe400038c0000 */
[----:B------:R-:W-:Y:S01]  /*c880*/  MOV R14, UR62 ;  /* 0x0000003e000e7c02 */ /* 0x000fe20008000f00 */
[----:B------:R-:W-:Y:S10]  /*c890*/  ENDCOLLECTIVE ;  /* 0x000000000000791b */ /* 0x000ff40003800000 */
.L_x_327:
[----:B------:R-:W-:Y:S05]  /*c8a0*/  BSYNC B0 ;  /* 0x0000000000007941 */ /* 0x000fea0003800000 */
.L_x_326:
[----:B------:R-:W-:Y:S05]  /*c8b0*/  BRA `(.L_x_328) ;  /* 0xffffffe800447947 */ /* 0x000fea000383ffff */
.L_x_307:
[----:B0-----:R0:W1:Y:S02]  /*c8c0*/  SYNCS.PHASECHK.TRANS64.TRYWAIT P0, [R4+URZ+0x20], R37 ;  /* 0x00002025040075a7 */ /* 0x001064000800017f */
[----:B-1----:R-:W-:Y:S05]  /*c8d0*/  @!P0 NANOSLEEP.SYNCS 0x989680 ;  /* 0x009896800000895d */ /* 0x002fea0003900000 */
[----:B------:R-:W1:Y:S02]  /*c8e0*/  @!P0 SYNCS.PHASECHK.TRANS64 P0, [R4+URZ+0x20], R37 ;  /* 0x00002025040085a7 */ /* 0x000e64000800007f */
[----:B-1----:R-:W-:Y:S05]  /*c8f0*/  @!P0 BRA `(.L_x_307) ;  /* 0xfffffffc00f08947 */ /* 0x002fea000383ffff */
[----:B------:R-:W-:Y:S05]  /*c900*/  BRA `(.L_x_329) ;  /* 0xffffffec004c7947 */ /* 0x000fea000383ffff */
.L_x_316:
[----:B------:R-:W-:Y:S01]  /*c910*/  BSSY B0, `(.L_x_330) ;  /* 0x0000006000007945 */ /* 0x000fe20003800000 */
[----:B------:R-:W-:-:S07]  /*c920*/  IMAD.MOV.U32 R15, RZ, RZ, -0x1 ;  /* 0xffffffffff0f7424 */ /* 0x000fce00078e00ff */
[----:B------:R-:W-:Y:S05]  /*c930*/  WARPSYNC.COLLECTIVE R15, `(.L_x_331) ;  /* 0x000000000f0c7348 */ /* 0x000fea0003c00000 */
[----:B------:R-:W-:Y:S02]  /*c940*/  ELECT P6, UR62, PT ;  /* 0x00000000003e782f */ /* 0x000fe400038c0000 */
[----:B------:R-:W-:Y:S01]  /*c950*/  MOV R14, UR62 ;  /* 0x0000003e000e7c02 */ /* 0x000fe20008000f00 */
[----:B------:R-:W-:Y:S10]  /*c960*/  ENDCOLLECTIVE ;  /* 0x000000000000791b */ /* 0x000ff40003800000 */
.L_x_331:
[----:B------:R-:W-:Y:S05]  /*c970*/  BSYNC B0 ;  /* 0x0000000000007941 */ /* 0x000fea0003800000 */
.L_x_330:
[----:B------:R-:W-:Y:S05]  /*c980*/  BRA `(.L_x_332) ;  /* 0xfffffff800a07947 */ /* 0x000fea000383ffff */
.L_x_320:
[----:B0-----:R0:W1:Y:S02]  /*c990*/  SYNCS.PHASECHK.TRANS64.TRYWAIT P0, [R5+URZ], R2 ;  /* 0x00000002050075a7 */ /* 0x001064000800017f */
[----:B-1----:R-:W-:Y:S05]  /*c9a0*/  @!P0 NANOSLEEP.SYNCS 0x989680 ;  /* 0x009896800000895d */ /* 0x002fea0003900000 */
[----:B------:R-:W1:Y:S02]  /*c9b0*/  @!P0 SYNCS.PHASECHK.TRANS64 P0, [R5+URZ], R2 ;  /* 0x00000002050085a7 */ /* 0x000e64000800007f */
[----:B-1----:R-:W-:Y:S05]  /*c9c0*/  @!P0 BRA `(.L_x_320) ;  /* 0xfffffffc00f08947 */ /* 0x002fea000383ffff */
[----:B------:R-:W-:Y:S05]  /*c9d0*/  BRA `(.L_x_333) ;  /* 0xfffffff800e07947 */ /* 0x000fea000383ffff */
.L_x_321:
[----:B0-----:R0:W1:Y:S02]  /*c9e0*/  SYNCS.PHASECHK.TRANS64.TRYWAIT P0, [R7+URZ], R4 ;  /* 0x00000004070075a7 */ /* 0x001064000800017f */
[----:B-1----:R-:W-:Y:S05]  /*c9f0*/  @!P0 NANOSLEEP.SYNCS 0x989680 ;  /* 0x009896800000895d */ /* 0x002fea0003900000 */
[----:B------:R-:W1:Y:S02]  /*ca00*/  @!P0 SYNCS.PHASECHK.TRANS64 P0, [R7+URZ], R4 ;  /* 0x00000004070085a7 */ /* 0x000e64000800007f */
[----:B-1----:R-:W-:Y:S05]  /*ca10*/  @!P0 BRA `(.L_x_321) ;  /* 0xfffffffc00f08947 */ /* 0x002fea000383ffff */
[----:B------:R-:W-:Y:S05]  /*ca20*/  BRA `(.L_x_334) ;  /* 0xfffffff800f07947 */ /* 0x000fea000383ffff */
.L_x_322:
[----:B-1----:R1:W2:Y:S02]  /*ca30*/  SYNCS.PHASECHK.TRANS64.TRYWAIT P0, [R6+URZ], R5 ;  /* 0x00000005060075a7 */ /* 0x0022a4000800017f */
[----:B--2---:R-:W-:Y:S05]  /*ca40*/  @!P0 NANOSLEEP.SYNCS 0x989680 ;  /* 0x009896800000895d */ /* 0x004fea0003900000 */
[----:B------:R-:W2:Y:S02]  /*ca50*/  @!P0 SYNCS.PHASECHK.TRANS64 P0, [R6+URZ], R5 ;  /* 0x00000005060085a7 */ /* 0x000ea4000800007f */
[----:B--2---:R-:W-:Y:S05]  /*ca60*/  @!P0 BRA `(.L_x_322) ;  /* 0xfffffffc00f08947 */ /* 0x004fea000383ffff */
[----:B------:R-:W-:Y:S05]  /*ca70*/  BRA `(.L_x_335) ;  /* 0xfffffff800f87947 */ /* 0x000fea000383ffff */
.L_x_336:
[----:B------:R-:W-:-:S00]  /*ca80*/  BRA `(.L_x_336) ;  /* 0xfffffffc00fc7947 */ /* 0x000fc0000383ffff */
[----:B------:R-:W-:-:S00]  /*ca90*/  NOP ;  /* 0x0000000000007918 */ /* 0x000fc00000000000 */
        /* <DEDUP_REMOVED lines=14> */
.L_x_337:


//--------------------- .nv.global.init           --------------------------
	.section	.nv.global.init,"aw",@progbits
.nv.global.init:
	.type		$str$24,@object
	.size		$str$24,($str$25 - $str$24)
$str$24:
        /*0000*/ 	.byte	0x28, 0x61, 0x64, 0x64, 0x72, 0x65, 0x73, 0x73, 0x20, 0x26, 0x20, 0x6d, 0x61, 0x73, 0x6b, 0x29
        /*0010*/ 	.byte	0x20, 0x3d, 0x3d, 0x20, 0x30, 0x00
	.type		$str$25,@object
	.size		$str$25,(__unnamed_1 - $str$25)
$str$25:
        /*0016*/ 	.byte	0x2f, 0x74, 0x6d, 0x70, 0x2f, 0x63, 0x75, 0x74, 0x6c, 0x61, 0x73, 0x73, 0x5f, 0x73, 0x77, 0x65
        /*0026*/ 	.byte	0x65, 0x70, 0x5f, 0x73, 0x72, 0x63, 0x2f, 0x69, 0x6e, 0x63, 0x6c, 0x75, 0x64, 0x65, 0x2f, 0x63
        /*0036*/ 	.byte	0x75, 0x74, 0x65, 0x2f, 0x70, 0x6f, 0x69, 0x6e, 0x74, 0x65, 0x72, 0x5f, 0x66, 0x6c, 0x61, 0x67
        /*0046*/ 	.byte	0x67, 0x65, 0x64, 0x2e, 0x68, 0x70, 0x70, 0x00
	.type		__unnamed_1,@object
	.size		__unnamed_1,(__unnamed_2 - __unnamed_1)
__unnamed_1:
        /*004e*/ 	.byte	0x61, 0x75, 0x74, 0x6f, 0x20, 0x63, 0x75, 0x74, 0x65, 0x3a, 0x3a, 0x61, 0x73, 0x5f, 0x70, 0x6f
        /* <DEDUP_REMOVED lines=27> */
        /*020e*/ 	.byte	0x34, 0x30, 0x39, 0x36, 0x3e, 0x3e, 0x3e, 0x3e, 0x3e, 0x20, 0x26, 0x5d, 0x00
	.type		__unnamed_2,@object
	.size		__unnamed_2,(.L_1 - __unnamed_2)
__unnamed_2:
        /* <DEDUP_REMOVED lines=28> */
        /*03db*/ 	.byte	0x3c, 0x38, 0x31, 0x39, 0x32, 0x3e, 0x3e, 0x3e, 0x3e, 0x3e, 0x20, 0x26, 0x5d, 0x00
.L_1:


//--------------------- .nv.shared._ZN7cutlass13device_kernelINS_4gemm6kernel13GemmUniversalIN4cute5tupleIJiiiiEEENS1_10collective13CollectiveMmaINS1_39MainloopSm90TmaGmmaRmemAWarpSpecializedILi4ENS5_IJNS4_1CILi1EEESB_SB_EEENS1_35KernelTmaWarpSpecializedCooperativeEEENS5_IJNSA_ILi128EEENSA_ILi256EEENSA_ILi32EEEEEEfNS5_IJlSB_lEEEfNS5_IJSB_llEEENS4_8TiledMMAINS4_8MMA_AtomIJNS4_4SM904GMMA30MMA_64x256x8_F32TF32TF32_RS_TNILNSO_7ScaleInE1ELSQ_1EEEEEENS4_6LayoutINS5_IJNSA_ILi2EEESB_SB_EEENS5_IJSB_NSA_ILi0EEESW_EEEEENS5_IJNS4_10UnderscoreESZ_SZ_EEEEENS4_13SM90_TMA_LOADENS4_14ComposedLayoutINS4_7SwizzleILi3ELi4ELi3EEENS4_18smem_ptr_flag_bitsILi32EEENST_INS5_IJNSA_ILi8EEESH_EEENS5_IJSH_SB_EEEEEEEvNS4_8identityES12_NS13_INS14_ILi1ELi4ELi3EEES17_NST_INS5_IJS18_S18_EEENS5_IJSB_S18_EEEEEEENS4_9Copy_AtomIJNS4_39AutoVectorizingCopyWithAssumedAlignmentILi128EEEfEEES1D_EENS_8epilogue10collective6detail29Sm90TmaWarpSpecializedAdapterINS1P_15DefaultEpilogueINS_10tfloat32_tESJ_SJ_NS1O_6thread17LinearCombinationIS1T_Li1EffLNS1U_9ScaleType4KindE0ELNS_15FloatRoundStyleE2ES1T_EENS1_15EpilogueDefaultEEEEEvvEEEEvNT_6ParamsE --------------------------
	.section	.nv.shared._ZN7cutlass13device_kernelINS_4gemm6kernel13GemmUniversalIN4cute5tupleIJiiiiEEENS1_10collective13CollectiveMmaINS1_39MainloopSm90TmaGmmaRmemAWarpSpecializedILi4ENS5_IJNS4_1CILi1EEESB_SB_EEENS1_35KernelTmaWarpSpecializedCooperativeEEENS5_IJNSA_ILi128EEENSA_ILi256EEENSA_ILi32EEEEEEfNS5_IJlSB_lEEEfNS5_IJSB_llEEENS4_8TiledMMAINS4_8MMA_AtomIJNS4_4SM904GMMA30MMA_64x256x8_F32TF32TF32_RS_TNILNSO_7ScaleInE1ELSQ_1EEEEEENS4_6LayoutINS5_IJNSA_ILi2EEESB_SB_EEENS5_IJSB_NSA_ILi0EEESW_EEEEENS5_IJNS4_10UnderscoreESZ_SZ_EEEEENS4_13SM90_TMA_LOADENS4_14ComposedLayoutINS4_7SwizzleILi3ELi4ELi3EEENS4_18smem_ptr_flag_bitsILi32EEENST_INS5_IJNSA_ILi8EEESH_EEENS5_IJSH_SB_EEEEEEEvNS4_8identityES12_NS13_INS14_ILi1ELi4ELi3EEES17_NST_INS5_IJS18_S18_EEENS5_IJSB_S18_EEEEEEENS4_9Copy_AtomIJNS4_39AutoVectorizingCopyWithAssumedAlignmentILi128EEEfEEES1D_EENS_8epilogue10collective6detail29Sm90TmaWarpSpecializedAdapterINS1P_15DefaultEpilogueINS_10tfloat32_tESJ_SJ_NS1O_6thread17LinearCombinationIS1T_Li1EffLNS1U_9ScaleType4KindE0ELNS_15FloatRoundStyleE2ES1T_EENS1_15EpilogueDefaultEEEEEvvEEEEvNT_6ParamsE,"aw",@nobits
	.sectionflags	@""
	.align	16
	.zero		1024


//--------------------- .nv.shared.reserved.0     --------------------------
	.section	.nv.shared.reserved.0,"aw",@nobits
	.weak		__nv_reservedSMEM_offset_0_alias
	.size		__nv_reservedSMEM_offset_0_alias, 0, 0
	.other		__nv_reservedSMEM_offset_0_alias,@"STO_CUDA_RESERVED_SHARED STV_DEFAULT"
__nv_reservedSMEM_offset_0_alias:
	.zero		0


//--------------------- .nv.global                --------------------------
	.section	.nv.global,"aw",@nobits
.nv.global:
	.type		_ZN39_INTERNAL_88f8250f_4_k_cu_c324b2e3_29894cute1_E,@object
	.size		_ZN39_INTERNAL_88f8250f_4_k_cu_c324b2e3_29894cute1_E,(_ZN39_INTERNAL_88f8250f_4_k_cu_c324b2e3_29894cuda3std3__45__cpo6cbeginE - _ZN39_INTERNAL_88f8250f_4_k_cu_c324b2e3_29894cute1_E)
_ZN39_INTERNAL_88f8250f_4_k_cu_c324b2e3_29894cute1_E:
	.zero		1
	.type		_ZN39_INTERNAL_88f8250f_4_k_cu_c324b2e3_29894cuda3std3__45__cpo6cbeginE,@object
	.size		_ZN39_INTERNAL_88f8250f_4_k_cu_c324b2e3_29894cuda3std3__45__cpo6cbeginE,(_ZN39_INTERNAL_88f8250f_4_k_cu_c324b2e3_29894cuda3std3__48in_placeE - _ZN39_INTERNAL_88f8250f_4_k_cu_c324b2e3_29894cuda3std3__45__cpo6cbeginE)
_ZN39_INTERNAL_88f8250f_4_k_cu_c324b2e3_29894cuda3std3__45__cpo6cbeginE:
	.zero		1
	.type		_ZN39_INTERNAL_88f8250f_4_k_cu_c324b2e3_29894cuda3std3__48in_placeE,@object
	.size		_ZN39_INTERNAL_88f8250f_4_k_cu_c324b2e3_29894cuda3std3__48in_placeE,(_ZN39_INTERNAL_88f8250f_4_k_cu_c324b2e3_29894cuda3std6ranges3__45__cpo9iter_moveE - _ZN39_INTERNAL_88f8250f_4_k_cu_c324b2e3_29894cuda3std3__48in_placeE)
_ZN39_INTERNAL_88f8250f_4_k_cu_c324b2e3_29894cuda3std3__48in_placeE:
	.zero		1
	.type		_ZN39_INTERNAL_88f8250f_4_k_cu_c324b2e3_29894cuda3std6ranges3__45__cpo9iter_moveE,@object
	.size		_ZN39_INTERNAL_88f8250f_4_k_cu_c324b2e3_29894cuda3std6ranges3__45__cpo9iter_moveE,(_ZN39_INTERNAL_88f8250f_4_k_cu_c324b2e3_29894cuda3std3__45__cpo5beginE - _ZN39_INTERNAL_88f8250f_4_k_cu_c324b2e3_29894cuda3std6ranges3__45__cpo9iter_moveE)
_ZN39_INTERNAL_88f8250f_4_k_cu_c324b2e3_29894cuda3std6ranges3__45__cpo9iter_moveE:
	.zero		1
	.type		_ZN39_INTERNAL_88f8250f_4_k_cu_c324b2e3_29894cuda3std3__45__cpo5beginE,@object
	.size		_ZN39_INTERNAL_88f8250f_4_k_cu_c324b2e3_29894cuda3std3__45__cpo5beginE,(_ZN39_INTERNAL_88f8250f_4_k_cu_c324b2e3_29894cuda3std3__441_GLOBAL__N__88f8250f_4_k_cu_c324b2e3_29896ignoreE - _ZN39_INTERNAL_88f8250f_4_k_cu_c324b2e3_29894cuda3std3__45__cpo5beginE)
_ZN39_INTERNAL_88f8250f_4_k_cu_c324b2e3_29894cuda3std3__45__cpo5beginE:
	.zero		1
	.type		_ZN39_INTERNAL_88f8250f_4_k_cu_c324b2e3_29894cuda3std3__441_GLOBAL__N__88f8250f_4_k_cu_c324b2e3_29896ignoreE,@object
	.size		_ZN39_INTERNAL_88f8250f_4_k_cu_c324b2e3_29894cuda3std3__441_GLOBAL__N__88f8250f_4_k_cu_c324b2e3_29896ignoreE,(_ZN39_INTERNAL_88f8250f_4_k_cu_c324b2e3_29894cute7productE - _ZN39_INTERNAL_88f8250f_4_k_cu_c324b2e3_29894cuda3std3__441_GLOBAL__N__88f8250f_4_k_cu_c324b2e3_29896ignoreE)
_ZN39_INTERNAL_88f8250f_4_k_cu_c324b2e3_29894cuda3std3__441_GLOBAL__N__88f8250f_4_k_cu_c324b2e3_29896ignoreE:
	.zero		1
	.type		_ZN39_INTERNAL_88f8250f_4_k_cu_c324b2e3_29894cute7productE,@object
	.size		_ZN39_INTERNAL_88f8250f_4_k_cu_c324b2e3_29894cute7productE,(_ZN39_INTERNAL_88f8250f_4_k_cu_c324b2e3_29894cuda3std3__45__cpo3endE - _ZN39_INTERNAL_88f8250f_4_k_cu_c324b2e3_29894cute7productE)
_ZN39_INTERNAL_88f8250f_4_k_cu_c324b2e3_29894cute7productE:
	.zero		1
	.type		_ZN39_INTERNAL_88f8250f_4_k_cu_c324b2e3_29894cuda3std3__45__cpo3endE,@object
	.size		_ZN39_INTERNAL_88f8250f_4_k_cu_c324b2e3_29894cuda3std3__45__cpo3endE,(_ZN39_INTERNAL_88f8250f_4_k_cu_c324b2e3_29894cuda3std3__419piecewise_constructE - _ZN39_INTERNAL_88f8250f_4_k_cu_c324b2e3_29894cuda3std3__45__cpo3endE)
_ZN39_INTERNAL_88f8250f_4_k_cu_c324b2e3_29894cuda3std3__45__cpo3endE:
	.zero		1
	.type		_ZN39_INTERNAL_88f8250f_4_k_cu_c324b2e3_29894cuda3std3__419piecewise_constructE,@object
	.size		_ZN39_INTERNAL_88f8250f_4_k_cu_c324b2e3_29894cuda3std3__419piecewise_constructE,(_ZN39_INTERNAL_88f8250f_4_k_cu_c324b2e3_29894cuda3std3__45__cpo4cendE - _ZN39_INTERNAL_88f8250f_4_k_cu_c324b2e3_29894cuda3std3__419piecewise_constructE)
_ZN39_INTERNAL_88f8250f_4_k_cu_c324b2e3_29894cuda3std3__419piecewise_constructE:
	.zero		1
	.type		_ZN39_INTERNAL_88f8250f_4_k_cu_c324b2e3_29894cuda3std3__45__cpo4cendE,@object
	.size		_ZN39_INTERNAL_88f8250f_4_k_cu_c324b2e3_29894cuda3std3__45__cpo4cendE,(_ZN39_INTERNAL_88f8250f_4_k_cu_c324b2e3_29894cuda3std6ranges3__45__cpo4swapE - _ZN39_INTERNAL_88f8250f_4_k_cu_c324b2e3_29894cuda3std3__45__cpo4cendE)
_ZN39_INTERNAL_88f8250f_4_k_cu_c324b2e3_29894cuda3std3__45__cpo4cendE:
	.zero		1
	.type		_ZN39_INTERNAL_88f8250f_4_k_cu_c324b2e3_29894cuda3std6ranges3__45__cpo4swapE,@object
	.size		_ZN39_INTERNAL_88f8250f_4_k_cu_c324b2e3_29894cuda3std6ranges3__45__cpo4swapE,(.L_9 - _ZN39_INTERNAL_88f8250f_4_k_cu_c324b2e3_29894cuda3std6ranges3__45__cpo4swapE)
_ZN39_INTERNAL_88f8250f_4_k_cu_c324b2e3_29894cuda3std6ranges3__45__cpo4swapE:
	.zero		1
.L_9:


//--------------------- .nv.constant0._ZN7cutlass13device_kernelINS_4gemm6kernel13GemmUniversalIN4cute5tupleIJiiiiEEENS1_10collective13CollectiveMmaINS1_39MainloopSm90TmaGmmaRmemAWarpSpecializedILi4ENS5_IJNS4_1CILi1EEESB_SB_EEENS1_35KernelTmaWarpSpecializedCooperativeEEENS5_IJNSA_ILi128EEENSA_ILi256EEENSA_ILi32EEEEEEfNS5_IJlSB_lEEEfNS5_IJSB_llEEENS4_8TiledMMAINS4_8MMA_AtomIJNS4_4SM904GMMA30MMA_64x256x8_F32TF32TF32_RS_TNILNSO_7ScaleInE1ELSQ_1EEEEEENS4_6LayoutINS5_IJNSA_ILi2EEESB_SB_EEENS5_IJSB_NSA_ILi0EEESW_EEEEENS5_IJNS4_10UnderscoreESZ_SZ_EEEEENS4_13SM90_TMA_LOADENS4_14ComposedLayoutINS4_7SwizzleILi3ELi4ELi3EEENS4_18smem_ptr_flag_bitsILi32EEENST_INS5_IJNSA_ILi8EEESH_EEENS5_IJSH_SB_EEEEEEEvNS4_8identityES12_NS13_INS14_ILi1ELi4ELi3EEES17_NST_INS5_IJS18_S18_EEENS5_IJSB_S18_EEEEEEENS4_9Copy_AtomIJNS4_39AutoVectorizingCopyWithAssumedAlignmentILi128EEEfEEES1D_EENS_8epilogue10collective6detail29Sm90TmaWarpSpecializedAdapterINS1P_15DefaultEpilogueINS_10tfloat32_tESJ_SJ_NS1O_6thread17LinearCombinationIS1T_Li1EffLNS1U_9ScaleType4KindE0ELNS_15FloatRoundStyleE2ES1T_EENS1_15EpilogueDefaultEEEEEvvEEEEvNT_6ParamsE --------------------------
	.section	.nv.constant0._ZN7cutlass13device_kernelINS_4gemm6kernel13GemmUniversalIN4cute5tupleIJiiiiEEENS1_10collective13CollectiveMmaINS1_39MainloopSm90TmaGmmaRmemAWarpSpecializedILi4ENS5_IJNS4_1CILi1EEESB_SB_EEENS1_35KernelTmaWarpSpecializedCooperativeEEENS5_IJNSA_ILi128EEENSA_ILi256EEENSA_ILi32EEEEEEfNS5_IJlSB_lEEEfNS5_IJSB_llEEENS4_8TiledMMAINS4_8MMA_AtomIJNS4_4SM904GMMA30MMA_64x256x8_F32TF32TF32_RS_TNILNSO_7ScaleInE1ELSQ_1EEEEEENS4_6LayoutINS5_IJNSA_ILi2EEESB_SB_EEENS5_IJSB_NSA_ILi0EEESW_EEEEENS5_IJNS4_10UnderscoreESZ_SZ_EEEEENS4_13SM90_TMA_LOADENS4_14ComposedLayoutINS4_7SwizzleILi3ELi4ELi3EEENS4_18smem_ptr_flag_bitsILi32EEENST_INS5_IJNSA_ILi8EEESH_EEENS5_IJSH_SB_EEEEEEEvNS4_8identityES12_NS13_INS14_ILi1ELi4ELi3EEES17_NST_INS5_IJS18_S18_EEENS5_IJSB_S18_EEEEEEENS4_9Copy_AtomIJNS4_39AutoVectorizingCopyWithAssumedAlignmentILi128EEEfEEES1D_EENS_8epilogue10collective6detail29Sm90TmaWarpSpecializedAdapterINS1P_15DefaultEpilogueINS_10tfloat32_tESJ_SJ_NS1O_6thread17LinearCombinationIS1T_Li1EffLNS1U_9ScaleType4KindE0ELNS_15FloatRoundStyleE2ES1T_EENS1_15EpilogueDefaultEEEEEvvEEEEvNT_6ParamsE,"a",@progbits
	.sectionflags	@""
	.align	4
.nv.constant0._ZN7cutlass13device_kernelINS_4gemm6kernel13GemmUniversalIN4cute5tupleIJiiiiEEENS1_10collective13CollectiveMmaINS1_39MainloopSm90TmaGmmaRmemAWarpSpecializedILi4ENS5_IJNS4_1CILi1EEESB_SB_EEENS1_35KernelTmaWarpSpecializedCooperativeEEENS5_IJNSA_ILi128EEENSA_ILi256EEENSA_ILi32EEEEEEfNS5_IJlSB_lEEEfNS5_IJSB_llEEENS4_8TiledMMAINS4_8MMA_AtomIJNS4_4SM904GMMA30MMA_64x256x8_F32TF32TF32_RS_TNILNSO_7ScaleInE1ELSQ_1EEEEEENS4_6LayoutINS5_IJNSA_ILi2EEESB_SB_EEENS5_IJSB_NSA_ILi0EEESW_EEEEENS5_IJNS4_10UnderscoreESZ_SZ_EEEEENS4_13SM90_TMA_LOADENS4_14ComposedLayoutINS4_7SwizzleILi3ELi4ELi3EEENS4_18smem_ptr_flag_bitsILi32EEENST_INS5_IJNSA_ILi8EEESH_EEENS5_IJSH_SB_EEEEEEEvNS4_8identityES12_NS13_INS14_ILi1ELi4ELi3EEES17_NST_INS5_IJS18_S18_EEENS5_IJSB_S18_EEEEEEENS4_9Copy_AtomIJNS4_39AutoVectorizingCopyWithAssumedAlignmentILi128EEEfEEES1D_EENS_8epilogue10collective6detail29Sm90TmaWarpSpecializedAdapterINS1P_15DefaultEpilogueINS_10tfloat32_tESJ_SJ_NS1O_6thread17LinearCombinationIS1T_Li1EffLNS1U_9ScaleType4KindE0ELNS_15FloatRoundStyleE2ES1T_EENS1_15EpilogueDefaultEEEEEvvEEEEvNT_6ParamsE:
	.zero		1664


//--------------------- SYMBOLS --------------------------

	.type		.nv.reservedSmem.offset0,@object
	.size		.nv.reservedSmem.offset0,0x4
	.type		__assertfail,@function
